//
// Generated by NVIDIA NVVM Compiler
//
// Compiler Build ID: CL-36424714
// Cuda compilation tools, release 13.0, V13.0.88
// Based on NVVM 20.0.0
//

.version 9.0
.target sm_100
.address_size 64

	// .globl	_Z12matMulKernelPfS_S_iii
.extern .func  (.param .b32 func_retval0) vprintf
(
	.param .b64 vprintf_param_0,
	.param .b64 vprintf_param_1
)
;
.extern .func __assertfail
(
	.param .b64 __assertfail_param_0,
	.param .b64 __assertfail_param_1,
	.param .b32 __assertfail_param_2,
	.param .b64 __assertfail_param_3,
	.param .b64 __assertfail_param_4
)
;
.global .align 1 .b8 __unnamed_1[65] = {118, 111, 105, 100, 32, 109, 97, 116, 77, 117, 108, 75, 101, 114, 110, 101, 108, 84, 105, 108, 101, 100, 40, 102, 108, 111, 97, 116, 32, 42, 44, 32, 102, 108, 111, 97, 116, 32, 42, 44, 32, 102, 108, 111, 97, 116, 32, 42, 44, 32, 105, 110, 116, 44, 32, 105, 110, 116, 44, 32, 105, 110, 116, 41};
// _ZZ17matMulKernelTiledPfS_S_iiiE5ATile has been demoted
// _ZZ17matMulKernelTiledPfS_S_iiiE5BTile has been demoted
.global .align 1 .b8 $str[22] = {83, 107, 105, 112, 112, 101, 100, 32, 107, 101, 114, 110, 101, 108, 32, 99, 97, 108, 108, 33, 10};
.global .align 1 .b8 $str$1[25] = {98, 108, 111, 99, 107, 68, 105, 109, 46, 120, 32, 61, 61, 32, 84, 73, 76, 69, 95, 87, 73, 68, 84, 72};
.global .align 1 .b8 $str$2[27] = {47, 116, 109, 112, 47, 115, 97, 115, 115, 95, 99, 117, 95, 110, 99, 55, 97, 121, 51, 114, 99, 47, 107, 46, 99, 117};
.global .align 1 .b8 $str$3[25] = {98, 108, 111, 99, 107, 68, 105, 109, 46, 121, 32, 61, 61, 32, 84, 73, 76, 69, 95, 87, 73, 68, 84, 72};

.visible .entry _Z12matMulKernelPfS_S_iii(
	.param .u64 .ptr .align 1 _Z12matMulKernelPfS_S_iii_param_0,
	.param .u64 .ptr .align 1 _Z12matMulKernelPfS_S_iii_param_1,
	.param .u64 .ptr .align 1 _Z12matMulKernelPfS_S_iii_param_2,
	.param .u32 _Z12matMulKernelPfS_S_iii_param_3,
	.param .u32 _Z12matMulKernelPfS_S_iii_param_4,
	.param .u32 _Z12matMulKernelPfS_S_iii_param_5
)
{
	.reg .pred 	%p<13>;
	.reg .b32 	%r<46>;
	.reg .b32 	%f<56>;
	.reg .b64 	%rd<55>;

	ld.param.u64 	%rd8, [_Z12matMulKernelPfS_S_iii_param_0];
	ld.param.u64 	%rd9, [_Z12matMulKernelPfS_S_iii_param_1];
	ld.param.u64 	%rd7, [_Z12matMulKernelPfS_S_iii_param_2];
	ld.param.u32 	%r20, [_Z12matMulKernelPfS_S_iii_param_3];
	ld.param.u32 	%r18, [_Z12matMulKernelPfS_S_iii_param_4];
	ld.param.u32 	%r19, [_Z12matMulKernelPfS_S_iii_param_5];
	cvta.to.global.u64 	%rd1, %rd9;
	cvta.to.global.u64 	%rd2, %rd8;
	mov.u32 	%r22, %ctaid.x;
	mov.u32 	%r23, %ntid.x;
	mov.u32 	%r24, %tid.x;
	mad.lo.s32 	%r1, %r22, %r23, %r24;
	mov.u32 	%r25, %ctaid.y;
	mov.u32 	%r26, %ntid.y;
	mov.u32 	%r27, %tid.y;
	mad.lo.s32 	%r28, %r25, %r26, %r27;
	setp.ge.s32 	%p1, %r1, %r19;
	setp.ge.s32 	%p2, %r28, %r20;
	or.pred  	%p3, %p1, %p2;
	@%p3 bra 	$L__BB0_14;
	cvta.to.global.u64 	%rd12, %rd7;
	mad.lo.s32 	%r31, %r19, %r28, %r1;
	mul.wide.s32 	%rd13, %r31, 4;
	add.s64 	%rd3, %rd12, %rd13;
	mov.b32 	%r32, 0;
	st.global.u32 	[%rd3], %r32;
	setp.lt.s32 	%p4, %r18, 1;
	@%p4 bra 	$L__BB0_13;
	mul.lo.s32 	%r3, %r18, %r28;
	and.b32  	%r4, %r18, 7;
	setp.lt.u32 	%p5, %r18, 8;
	mov.b32 	%r44, 0;
	mov.f32 	%f53, 0f00000000;
	@%p5 bra 	$L__BB0_5;
	and.b32  	%r44, %r18, 2147483640;
	neg.s32 	%r42, %r44;
	shl.b32 	%r7, %r19, 3;
	mul.wide.u32 	%rd14, %r3, 4;
	add.s64 	%rd15, %rd14, %rd2;
	add.s64 	%rd54, %rd15, 16;
	mov.f32 	%f53, 0f00000000;
	mul.wide.s32 	%rd18, %r19, 4;
	mov.u32 	%r41, %r1;
$L__BB0_4:
	.pragma "nounroll";
	ld.global.f32 	%f10, [%rd54+-16];
	mul.wide.s32 	%rd16, %r41, 4;
	add.s64 	%rd17, %rd1, %rd16;
	ld.global.f32 	%f11, [%rd17];
	fma.rn.f32 	%f12, %f10, %f11, %f53;
	st.global.f32 	[%rd3], %f12;
	ld.global.f32 	%f13, [%rd54+-12];
	add.s64 	%rd19, %rd17, %rd18;
	ld.global.f32 	%f14, [%rd19];
	fma.rn.f32 	%f15, %f13, %f14, %f12;
	st.global.f32 	[%rd3], %f15;
	ld.global.f32 	%f16, [%rd54+-8];
	add.s64 	%rd20, %rd19, %rd18;
	ld.global.f32 	%f17, [%rd20];
	fma.rn.f32 	%f18, %f16, %f17, %f15;
	st.global.f32 	[%rd3], %f18;
	ld.global.f32 	%f19, [%rd54+-4];
	add.s64 	%rd21, %rd20, %rd18;
	ld.global.f32 	%f20, [%rd21];
	fma.rn.f32 	%f21, %f19, %f20, %f18;
	st.global.f32 	[%rd3], %f21;
	ld.global.f32 	%f22, [%rd54];
	add.s64 	%rd22, %rd21, %rd18;
	ld.global.f32 	%f23, [%rd22];
	fma.rn.f32 	%f24, %f22, %f23, %f21;
	st.global.f32 	[%rd3], %f24;
	ld.global.f32 	%f25, [%rd54+4];
	add.s64 	%rd23, %rd22, %rd18;
	ld.global.f32 	%f26, [%rd23];
	fma.rn.f32 	%f27, %f25, %f26, %f24;
	st.global.f32 	[%rd3], %f27;
	ld.global.f32 	%f28, [%rd54+8];
	add.s64 	%rd24, %rd23, %rd18;
	ld.global.f32 	%f29, [%rd24];
	fma.rn.f32 	%f30, %f28, %f29, %f27;
	st.global.f32 	[%rd3], %f30;
	ld.global.f32 	%f31, [%rd54+12];
	add.s64 	%rd25, %rd24, %rd18;
	ld.global.f32 	%f32, [%rd25];
	fma.rn.f32 	%f53, %f31, %f32, %f30;
	st.global.f32 	[%rd3], %f53;
	add.s32 	%r42, %r42, 8;
	add.s32 	%r41, %r41, %r7;
	add.s64 	%rd54, %rd54, 32;
	setp.eq.s32 	%p6, %r42, 0;
	@%p6 bra 	$L__BB0_5;
	bra.uni 	$L__BB0_4;
$L__BB0_5:
	setp.eq.s32 	%p7, %r4, 0;
	@%p7 bra 	$L__BB0_13;
	and.b32  	%r13, %r18, 3;
	setp.lt.u32 	%p8, %r4, 4;
	@%p8 bra 	$L__BB0_8;
	add.s32 	%r34, %r44, %r3;
	mul.wide.u32 	%rd26, %r34, 4;
	add.s64 	%rd27, %rd2, %rd26;
	ld.global.f32 	%f33, [%rd27];
	mad.lo.s32 	%r35, %r44, %r19, %r1;
	mul.wide.s32 	%rd28, %r35, 4;
	add.s64 	%rd29, %rd1, %rd28;
	ld.global.f32 	%f34, [%rd29];
	fma.rn.f32 	%f35, %f33, %f34, %f53;
	st.global.f32 	[%rd3], %f35;
	cvt.u64.u32 	%rd30, %r3;
	cvt.u64.u32 	%rd31, %r44;
	add.s64 	%rd32, %rd31, %rd30;
	shl.b64 	%rd33, %rd32, 2;
	add.s64 	%rd34, %rd2, %rd33;
	ld.global.f32 	%f36, [%rd34+4];
	mul.wide.s32 	%rd35, %r19, 4;
	add.s64 	%rd36, %rd29, %rd35;
	ld.global.f32 	%f37, [%rd36];
	fma.rn.f32 	%f38, %f36, %f37, %f35;
	st.global.f32 	[%rd3], %f38;
	ld.global.f32 	%f39, [%rd34+8];
	add.s64 	%rd37, %rd36, %rd35;
	ld.global.f32 	%f40, [%rd37];
	fma.rn.f32 	%f41, %f39, %f40, %f38;
	st.global.f32 	[%rd3], %f41;
	ld.global.f32 	%f42, [%rd34+12];
	add.s64 	%rd38, %rd37, %rd35;
	ld.global.f32 	%f43, [%rd38];
	fma.rn.f32 	%f53, %f42, %f43, %f41;
	st.global.f32 	[%rd3], %f53;
	add.s32 	%r44, %r44, 4;
$L__BB0_8:
	setp.eq.s32 	%p9, %r13, 0;
	@%p9 bra 	$L__BB0_13;
	setp.eq.s32 	%p10, %r13, 1;
	@%p10 bra 	$L__BB0_11;
	add.s32 	%r36, %r44, %r3;
	mul.wide.u32 	%rd39, %r36, 4;
	add.s64 	%rd40, %rd2, %rd39;
	ld.global.f32 	%f44, [%rd40];
	mad.lo.s32 	%r37, %r44, %r19, %r1;
	mul.wide.s32 	%rd41, %r37, 4;
	add.s64 	%rd42, %rd1, %rd41;
	ld.global.f32 	%f45, [%rd42];
	fma.rn.f32 	%f46, %f44, %f45, %f53;
	st.global.f32 	[%rd3], %f46;
	cvt.u64.u32 	%rd43, %r3;
	cvt.u64.u32 	%rd44, %r44;
	add.s64 	%rd45, %rd44, %rd43;
	shl.b64 	%rd46, %rd45, 2;
	add.s64 	%rd47, %rd2, %rd46;
	ld.global.f32 	%f47, [%rd47+4];
	mul.wide.s32 	%rd48, %r19, 4;
	add.s64 	%rd49, %rd42, %rd48;
	ld.global.f32 	%f48, [%rd49];
	fma.rn.f32 	%f53, %f47, %f48, %f46;
	st.global.f32 	[%rd3], %f53;
	add.s32 	%r44, %r44, 2;
$L__BB0_11:
	and.b32  	%r38, %r18, 1;
	setp.eq.b32 	%p11, %r38, 1;
	not.pred 	%p12, %p11;
	@%p12 bra 	$L__BB0_13;
	add.s32 	%r39, %r44, %r3;
	mul.wide.u32 	%rd50, %r39, 4;
	add.s64 	%rd51, %rd2, %rd50;
	ld.global.f32 	%f49, [%rd51];
	mad.lo.s32 	%r40, %r44, %r19, %r1;
	mul.wide.s32 	%rd52, %r40, 4;
	add.s64 	%rd53, %rd1, %rd52;
	ld.global.f32 	%f50, [%rd53];
	fma.rn.f32 	%f51, %f49, %f50, %f53;
	st.global.f32 	[%rd3], %f51;
$L__BB0_13:
	ret;
$L__BB0_14:
	mov.u64 	%rd10, $str;
	cvta.global.u64 	%rd11, %rd10;
	{ // callseq 0, 0
	.param .b64 param0;
	st.param.b64 	[param0], %rd11;
	.param .b64 param1;
	st.param.b64 	[param1], 0;
	.param .b32 retval0;
	call.uni (retval0), 
	vprintf, 
	(
	param0, 
	param1
	);
	ld.param.b32 	%r29, [retval0];
	} // callseq 0
	bra.uni 	$L__BB0_13;

}
	// .globl	_Z17matMulKernelTiledPfS_S_iii
.visible .entry _Z17matMulKernelTiledPfS_S_iii(
	.param .u64 .ptr .align 1 _Z17matMulKernelTiledPfS_S_iii_param_0,
	.param .u64 .ptr .align 1 _Z17matMulKernelTiledPfS_S_iii_param_1,
	.param .u64 .ptr .align 1 _Z17matMulKernelTiledPfS_S_iii_param_2,
	.param .u32 _Z17matMulKernelTiledPfS_S_iii_param_3,
	.param .u32 _Z17matMulKernelTiledPfS_S_iii_param_4,
	.param .u32 _Z17matMulKernelTiledPfS_S_iii_param_5
)
{
	.reg .pred 	%p<5>;
	.reg .b32 	%r<37>;
	.reg .b32 	%f<105>;
	.reg .b64 	%rd<25>;
	// demoted variable
	.shared .align 4 .b8 _ZZ17matMulKernelTiledPfS_S_iiiE5ATile[4096];
	// demoted variable
	.shared .align 4 .b8 _ZZ17matMulKernelTiledPfS_S_iiiE5BTile[4096];
	ld.param.u64 	%rd3, [_Z17matMulKernelTiledPfS_S_iii_param_0];
	ld.param.u64 	%rd4, [_Z17matMulKernelTiledPfS_S_iii_param_1];
	ld.param.u64 	%rd5, [_Z17matMulKernelTiledPfS_S_iii_param_2];
	ld.param.u32 	%r21, [_Z17matMulKernelTiledPfS_S_iii_param_4];
	ld.param.u32 	%r22, [_Z17matMulKernelTiledPfS_S_iii_param_5];
	mov.u32 	%r1, %ntid.x;
	setp.eq.s32 	%p1, %r1, 32;
	@%p1 bra 	$L__BB1_2;
	mov.u64 	%rd6, $str$1;
	cvta.global.u64 	%rd7, %rd6;
	mov.u64 	%rd8, $str$2;
	cvta.global.u64 	%rd9, %rd8;
	mov.u64 	%rd10, __unnamed_1;
	cvta.global.u64 	%rd11, %rd10;
	{ // callseq 1, 0
	.param .b64 param0;
	st.param.b64 	[param0], %rd7;
	.param .b64 param1;
	st.param.b64 	[param1], %rd9;
	.param .b32 param2;
	st.param.b32 	[param2], 38;
	.param .b64 param3;
	st.param.b64 	[param3], %rd11;
	.param .b64 param4;
	st.param.b64 	[param4], 1;
	call.uni 
	__assertfail, 
	(
	param0, 
	param1, 
	param2, 
	param3, 
	param4
	);
	} // callseq 1
$L__BB1_2:
	mov.u32 	%r2, %ntid.y;
	setp.eq.s32 	%p2, %r2, 32;
	@%p2 bra 	$L__BB1_4;
	mov.u64 	%rd12, $str$3;
	cvta.global.u64 	%rd13, %rd12;
	mov.u64 	%rd14, $str$2;
	cvta.global.u64 	%rd15, %rd14;
	mov.u64 	%rd16, __unnamed_1;
	cvta.global.u64 	%rd17, %rd16;
	{ // callseq 2, 0
	.param .b64 param0;
	st.param.b64 	[param0], %rd13;
	.param .b64 param1;
	st.param.b64 	[param1], %rd15;
	.param .b32 param2;
	st.param.b32 	[param2], 39;
	.param .b64 param3;
	st.param.b64 	[param3], %rd17;
	.param .b64 param4;
	st.param.b64 	[param4], 1;
	call.uni 
	__assertfail, 
	(
	param0, 
	param1, 
	param2, 
	param3, 
	param4
	);
	} // callseq 2
$L__BB1_4:
	mov.u32 	%r23, %ctaid.x;
	mov.u32 	%r24, %ctaid.y;
	mov.u32 	%r3, %tid.x;
	mov.u32 	%r4, %tid.y;
	mad.lo.s32 	%r5, %r23, %r1, %r3;
	mad.lo.s32 	%r6, %r24, %r2, %r4;
	setp.lt.s32 	%p3, %r21, 32;
	mov.f32 	%f104, 0f00000000;
	@%p3 bra 	$L__BB1_7;
	shl.b32 	%r25, %r4, 7;
	mov.u32 	%r26, _ZZ17matMulKernelTiledPfS_S_iiiE5ATile;
	add.s32 	%r7, %r26, %r25;
	shl.b32 	%r27, %r3, 2;
	add.s32 	%r8, %r7, %r27;
	mov.u32 	%r28, _ZZ17matMulKernelTiledPfS_S_iiiE5BTile;
	add.s32 	%r10, %r28, %r27;
	add.s32 	%r9, %r10, %r25;
	shr.s32 	%r29, %r21, 31;
	shr.u32 	%r30, %r29, 27;
	add.s32 	%r31, %r21, %r30;
	shr.s32 	%r32, %r31, 5;
	neg.s32 	%r36, %r32;
	mad.lo.s32 	%r35, %r21, %r6, %r3;
	mad.lo.s32 	%r34, %r4, %r22, %r5;
	shl.b32 	%r14, %r22, 5;
	cvta.to.global.u64 	%rd1, %rd3;
	cvta.to.global.u64 	%rd2, %rd4;
	mov.f32 	%f104, 0f00000000;
$L__BB1_6:
	mul.wide.s32 	%rd18, %r35, 4;
	add.s64 	%rd19, %rd1, %rd18;
	ld.global.f32 	%f6, [%rd19];
	st.shared.f32 	[%r8], %f6;
	mul.wide.s32 	%rd20, %r34, 4;
	add.s64 	%rd21, %rd2, %rd20;
	ld.global.f32 	%f7, [%rd21];
	st.shared.f32 	[%r9], %f7;
	bar.sync 	0;
	ld.shared.f32 	%f8, [%r7];
	ld.shared.f32 	%f9, [%r10];
	fma.rn.f32 	%f10, %f8, %f9, %f104;
	ld.shared.f32 	%f11, [%r7+4];
	ld.shared.f32 	%f12, [%r10+128];
	fma.rn.f32 	%f13, %f11, %f12, %f10;
	ld.shared.f32 	%f14, [%r7+8];
	ld.shared.f32 	%f15, [%r10+256];
	fma.rn.f32 	%f16, %f14, %f15, %f13;
	ld.shared.f32 	%f17, [%r7+12];
	ld.shared.f32 	%f18, [%r10+384];
	fma.rn.f32 	%f19, %f17, %f18, %f16;
	ld.shared.f32 	%f20, [%r7+16];
	ld.shared.f32 	%f21, [%r10+512];
	fma.rn.f32 	%f22, %f20, %f21, %f19;
	ld.shared.f32 	%f23, [%r7+20];
	ld.shared.f32 	%f24, [%r10+640];
	fma.rn.f32 	%f25, %f23, %f24, %f22;
	ld.shared.f32 	%f26, [%r7+24];
	ld.shared.f32 	%f27, [%r10+768];
	fma.rn.f32 	%f28, %f26, %f27, %f25;
	ld.shared.f32 	%f29, [%r7+28];
	ld.shared.f32 	%f30, [%r10+896];
	fma.rn.f32 	%f31, %f29, %f30, %f28;
	ld.shared.f32 	%f32, [%r7+32];
	ld.shared.f32 	%f33, [%r10+1024];
	fma.rn.f32 	%f34, %f32, %f33, %f31;
	ld.shared.f32 	%f35, [%r7+36];
	ld.shared.f32 	%f36, [%r10+1152];
	fma.rn.f32 	%f37, %f35, %f36, %f34;
	ld.shared.f32 	%f38, [%r7+40];
	ld.shared.f32 	%f39, [%r10+1280];
	fma.rn.f32 	%f40, %f38, %f39, %f37;
	ld.shared.f32 	%f41, [%r7+44];
	ld.shared.f32 	%f42, [%r10+1408];
	fma.rn.f32 	%f43, %f41, %f42, %f40;
	ld.shared.f32 	%f44, [%r7+48];
	ld.shared.f32 	%f45, [%r10+1536];
	fma.rn.f32 	%f46, %f44, %f45, %f43;
	ld.shared.f32 	%f47, [%r7+52];
	ld.shared.f32 	%f48, [%r10+1664];
	fma.rn.f32 	%f49, %f47, %f48, %f46;
	ld.shared.f32 	%f50, [%r7+56];
	ld.shared.f32 	%f51, [%r10+1792];
	fma.rn.f32 	%f52, %f50, %f51, %f49;
	ld.shared.f32 	%f53, [%r7+60];
	ld.shared.f32 	%f54, [%r10+1920];
	fma.rn.f32 	%f55, %f53, %f54, %f52;
	ld.shared.f32 	%f56, [%r7+64];
	ld.shared.f32 	%f57, [%r10+2048];
	fma.rn.f32 	%f58, %f56, %f57, %f55;
	ld.shared.f32 	%f59, [%r7+68];
	ld.shared.f32 	%f60, [%r10+2176];
	fma.rn.f32 	%f61, %f59, %f60, %f58;
	ld.shared.f32 	%f62, [%r7+72];
	ld.shared.f32 	%f63, [%r10+2304];
	fma.rn.f32 	%f64, %f62, %f63, %f61;
	ld.shared.f32 	%f65, [%r7+76];
	ld.shared.f32 	%f66, [%r10+2432];
	fma.rn.f32 	%f67, %f65, %f66, %f64;
	ld.shared.f32 	%f68, [%r7+80];
	ld.shared.f32 	%f69, [%r10+2560];
	fma.rn.f32 	%f70, %f68, %f69, %f67;
	ld.shared.f32 	%f71, [%r7+84];
	ld.shared.f32 	%f72, [%r10+2688];
	fma.rn.f32 	%f73, %f71, %f72, %f70;
	ld.shared.f32 	%f74, [%r7+88];
	ld.shared.f32 	%f75, [%r10+2816];
	fma.rn.f32 	%f76, %f74, %f75, %f73;
	ld.shared.f32 	%f77, [%r7+92];
	ld.shared.f32 	%f78, [%r10+2944];
	fma.rn.f32 	%f79, %f77, %f78, %f76;
	ld.shared.f32 	%f80, [%r7+96];
	ld.shared.f32 	%f81, [%r10+3072];
	fma.rn.f32 	%f82, %f80, %f81, %f79;
	ld.shared.f32 	%f83, [%r7+100];
	ld.shared.f32 	%f84, [%r10+3200];
	fma.rn.f32 	%f85, %f83, %f84, %f82;
	ld.shared.f32 	%f86, [%r7+104];
	ld.shared.f32 	%f87, [%r10+3328];
	fma.rn.f32 	%f88, %f86, %f87, %f85;
	ld.shared.f32 	%f89, [%r7+108];
	ld.shared.f32 	%f90, [%r10+3456];
	fma.rn.f32 	%f91, %f89, %f90, %f88;
	ld.shared.f32 	%f92, [%r7+112];
	ld.shared.f32 	%f93, [%r10+3584];
	fma.rn.f32 	%f94, %f92, %f93, %f91;
	ld.shared.f32 	%f95, [%r7+116];
	ld.shared.f32 	%f96, [%r10+3712];
	fma.rn.f32 	%f97, %f95, %f96, %f94;
	ld.shared.f32 	%f98, [%r7+120];
	ld.shared.f32 	%f99, [%r10+3840];
	fma.rn.f32 	%f100, %f98, %f99, %f97;
	ld.shared.f32 	%f101, [%r7+124];
	ld.shared.f32 	%f102, [%r10+3968];
	fma.rn.f32 	%f104, %f101, %f102, %f100;
	bar.sync 	0;
	add.s32 	%r36, %r36, 1;
	setp.ne.s32 	%p4, %r36, 0;
	add.s32 	%r35, %r35, 32;
	add.s32 	%r34, %r34, %r14;
	@%p4 bra 	$L__BB1_6;
$L__BB1_7:
	cvta.to.global.u64 	%rd22, %rd5;
	mad.lo.s32 	%r33, %r22, %r6, %r5;
	mul.wide.s32 	%rd23, %r33, 4;
	add.s64 	%rd24, %rd22, %rd23;
	st.global.f32 	[%rd24], %f104;
	ret;

}


// ===== COMPILED SASS (sm_100) =====

	.target	sm_100

	.elftype	@"ET_EXEC"


//--------------------- .note.nv.tkinfo           --------------------------
	.section	.note.nv.tkinfo,"",@"SHT_NOTE"
	.sectionflags	@"SHF_NOTE_NV_TKINFO"
	.tkinfo
        /*0018*/ 	.word	0x00000002
        /*0030*/ 	.string	""
        /*0030*/ 	.string	"ptxas"
        /*0030*/ 	.string	"Cuda compilation tools, release 13.0, V13.0.88"
        /*0030*/ 	.string	"Build cuda_13.0.r13.0/compiler.36424714_0"
        /*0030*/ 	.string	"-arch sm_100 -m 64 "



//--------------------- .note.nv.cuinfo           --------------------------
	.section	.note.nv.cuinfo,"",@"SHT_NOTE"
	.sectionflags	@"SHF_NOTE_NV_CUINFO"
        /*0018*/ 	.short	0x0002
        /*001a*/ 	.short	0x0064
        /*001c*/ 	.short	0x0082
	.zero		2


//--------------------- .nv.info                  --------------------------
	.section	.nv.info,"",@"SHT_CUDA_INFO"
	.align	4


	//----- nvinfo : EIATTR_REGCOUNT
	.align		4
        /*0000*/ 	.byte	0x04, 0x2f
        /*0002*/ 	.short	(.L_6 - .L_5)
	.align		4
.L_5:
        /*0004*/ 	.word	index@(_Z12matMulKernelPfS_S_iii)
        /*0008*/ 	.word	0x0000001a


	//----- nvinfo : EIATTR_FRAME_SIZE
	.align		4
.L_6:
        /*000c*/ 	.byte	0x04, 0x11
        /*000e*/ 	.short	(.L_8 - .L_7)
	.align		4
.L_7:
        /*0010*/ 	.word	index@(_Z12matMulKernelPfS_S_iii)
        /*0014*/ 	.word	0x00000000


	//----- nvinfo : EIATTR_REGCOUNT
	.align		4
.L_8:
        /*0018*/ 	.byte	0x04, 0x2f
        /*001a*/ 	.short	(.L_10 - .L_9)
	.align		4
.L_9:
        /*001c*/ 	.word	index@(_Z17matMulKernelTiledPfS_S_iii)
        /*0020*/ 	.word	0x0000001e


	//----- nvinfo : EIATTR_FRAME_SIZE
	.align		4
.L_10:
        /*0024*/ 	.byte	0x04, 0x11
        /*0026*/ 	.short	(.L_12 - .L_11)
	.align		4
.L_11:
        /*0028*/ 	.word	index@(_Z17matMulKernelTiledPfS_S_iii)
        /*002c*/ 	.word	0x00000000


	//----- nvinfo : EIATTR_MIN_STACK_SIZE
	.align		4
.L_12:
        /*0030*/ 	.byte	0x04, 0x12
        /*0032*/ 	.short	(.L_14 - .L_13)
	.align		4
.L_13:
        /*0034*/ 	.word	index@(_Z17matMulKernelTiledPfS_S_iii)
        /*0038*/ 	.word	0x00000000


	//----- nvinfo : EIATTR_MIN_STACK_SIZE
	.align		4
.L_14:
        /*003c*/ 	.byte	0x04, 0x12
        /*003e*/ 	.short	(.L_16 - .L_15)
	.align		4
.L_15:
        /*0040*/ 	.word	index@(_Z12matMulKernelPfS_S_iii)
        /*0044*/ 	.word	0x00000000
.L_16:


//--------------------- .nv.compat                --------------------------
	.section	.nv.compat,"",@"SHT_CUDA_COMPAT_INFO"
	.align	4
        /*0000*/ 	.byte	0x02, 0x09, 0x00, 0x00, 0x02, 0x02, 0x01, 0x00, 0x02, 0x05, 0x05, 0x00, 0x03, 0x07, 0x01, 0x01
        /*0010*/ 	.byte	0x02, 0x03, 0x00, 0x00, 0x02, 0x06, 0x01, 0x00, 0x04, 0x0b, 0x08, 0x00, 0x09, 0x00, 0x00, 0x00
        /*0020*/ 	.byte	0x00, 0x00, 0x00, 0x00


//--------------------- .nv.info._Z17matMulKernelTiledPfS_S_iii --------------------------
	.section	.nv.info._Z17matMulKernelTiledPfS_S_iii,"",@"SHT_CUDA_INFO"
	.sectionflags	@""
	.align	4


	//----- nvinfo : EIATTR_CUDA_API_VERSION
	.align		4
        /*0000*/ 	.byte	0x04, 0x37
        /*0002*/ 	.short	(.L_18 - .L_17)
.L_17:
        /*0004*/ 	.word	0x00000082


	//----- nvinfo : EIATTR_KPARAM_INFO
	.align		4
.L_18:
        /*0008*/ 	.byte	0x04, 0x17
        /*000a*/ 	.short	(.L_20 - .L_19)
.L_19:
        /*000c*/ 	.word	0x00000000
        /*0010*/ 	.short	0x0005
        /*0012*/ 	.short	0x0020
        /*0014*/ 	.byte	0x00, 0xf0, 0x11, 0x00


	//----- nvinfo : EIATTR_KPARAM_INFO
	.align		4
.L_20:
        /*0018*/ 	.byte	0x04, 0x17
        /*001a*/ 	.short	(.L_22 - .L_21)
.L_21:
        /*001c*/ 	.word	0x00000000
        /*0020*/ 	.short	0x0004
        /*0022*/ 	.short	0x001c
        /*0024*/ 	.byte	0x00, 0xf0, 0x11, 0x00


	//----- nvinfo : EIATTR_KPARAM_INFO
	.align		4
.L_22:
        /*0028*/ 	.byte	0x04, 0x17
        /*002a*/ 	.short	(.L_24 - .L_23)
.L_23:
        /*002c*/ 	.word	0x00000000
        /*0030*/ 	.short	0x0003
        /*0032*/ 	.short	0x0018
        /*0034*/ 	.byte	0x00, 0xf0, 0x11, 0x00


	//----- nvinfo : EIATTR_KPARAM_INFO
	.align		4
.L_24:
        /*0038*/ 	.byte	0x04, 0x17
        /*003a*/ 	.short	(.L_26 - .L_25)
.L_25:
        /*003c*/ 	.word	0x00000000
        /*0040*/ 	.short	0x0002
        /*0042*/ 	.short	0x0010
        /*0044*/ 	.byte	0x00, 0xf5, 0x21, 0x00


	//----- nvinfo : EIATTR_KPARAM_INFO
	.align		4
.L_26:
        /*0048*/ 	.byte	0x04, 0x17
        /*004a*/ 	.short	(.L_28 - .L_27)
.L_27:
        /*004c*/ 	.word	0x00000000
        /*0050*/ 	.short	0x0001
        /*0052*/ 	.short	0x0008
        /*0054*/ 	.byte	0x00, 0xf5, 0x21, 0x00


	//----- nvinfo : EIATTR_KPARAM_INFO
	.align		4
.L_28:
        /*0058*/ 	.byte	0x04, 0x17
        /*005a*/ 	.short	(.L_30 - .L_29)
.L_29:
        /*005c*/ 	.word	0x00000000
        /*0060*/ 	.short	0x0000
        /*0062*/ 	.short	0x0000
        /*0064*/ 	.byte	0x00, 0xf5, 0x21, 0x00


	//----- nvinfo : EIATTR_SPARSE_MMA_MASK
	.align		4
.L_30:
        /*0068*/ 	.byte	0x03, 0x50
        /*006a*/ 	.short	0x0000


	//----- nvinfo : EIATTR_MAXREG_COUNT
	.align		4
        /*006c*/ 	.byte	0x03, 0x1b
        /*006e*/ 	.short	0x00ff


	//----- nvinfo : EIATTR_NUM_BARRIERS
	.align		4
        /*0070*/ 	.byte	0x02, 0x4c
        /*0072*/ 	.byte	0x01
	.zero		1


	//----- nvinfo : EIATTR_EXTERNS
	.align		4
        /*0074*/ 	.byte	0x04, 0x0f
        /*0076*/ 	.short	(.L_32 - .L_31)


	//   ....[0]....
	.align		4
.L_31:
        /*0078*/ 	.word	index@(__assertfail)


	//----- nvinfo : EIATTR_MERCURY_ISA_VERSION
	.align		4
.L_32:
        /*007c*/ 	.byte	0x03, 0x5f
        /*007e*/ 	.short	0x0101


	//----- nvinfo : EIATTR_VRC_CTA_INIT_COUNT
	.align		4
        /*0080*/ 	.byte	0x02, 0x4a
	.zero		1
	.zero		1


	//----- nvinfo : EIATTR_SYSCALL_OFFSETS
	.align		4
        /*0084*/ 	.byte	0x04, 0x46
        /*0086*/ 	.short	(.L_34 - .L_33)


	//   ....[0]....
.L_33:
        /*0088*/ 	.word	0x00000140


	//   ....[1]....
        /*008c*/ 	.word	0x00000270


	//----- nvinfo : EIATTR_EXIT_INSTR_OFFSETS
	.align		4
.L_34:
        /*0090*/ 	.byte	0x04, 0x1c
        /*0092*/ 	.short	(.L_36 - .L_35)


	//   ....[0]....
.L_35:
        /*0094*/ 	.word	0x00000a10


	//----- nvinfo : EIATTR_CBANK_PARAM_SIZE
	.align		4
.L_36:
        /*0098*/ 	.byte	0x03, 0x19
        /*009a*/ 	.short	0x0024


	//----- nvinfo : EIATTR_PARAM_CBANK
	.align		4
        /*009c*/ 	.byte	0x04, 0x0a
        /*009e*/ 	.short	(.L_38 - .L_37)
	.align		4
.L_37:
        /*00a0*/ 	.word	index@(.nv.constant0._Z17matMulKernelTiledPfS_S_iii)
        /*00a4*/ 	.short	0x0380
        /*00a6*/ 	.short	0x0024


	//----- nvinfo : EIATTR_SW_WAR
	.align		4
.L_38:
        /*00a8*/ 	.byte	0x04, 0x36
        /*00aa*/ 	.short	(.L_40 - .L_39)
.L_39:
        /*00ac*/ 	.word	0x00000008
.L_40:


//--------------------- .nv.info._Z12matMulKernelPfS_S_iii --------------------------
	.section	.nv.info._Z12matMulKernelPfS_S_iii,"",@"SHT_CUDA_INFO"
	.sectionflags	@""
	.align	4


	//----- nvinfo : EIATTR_CUDA_API_VERSION
	.align		4
        /*0000*/ 	.byte	0x04, 0x37
        /*0002*/ 	.short	(.L_42 - .L_41)
.L_41:
        /*0004*/ 	.word	0x00000082


	//----- nvinfo : EIATTR_KPARAM_INFO
	.align		4
.L_42:
        /*0008*/ 	.byte	0x04, 0x17
        /*000a*/ 	.short	(.L_44 - .L_43)
.L_43:
        /*000c*/ 	.word	0x00000000
        /*0010*/ 	.short	0x0005
        /*0012*/ 	.short	0x0020
        /*0014*/ 	.byte	0x00, 0xf0, 0x11, 0x00


	//----- nvinfo : EIATTR_KPARAM_INFO
	.align		4
.L_44:
        /*0018*/ 	.byte	0x04, 0x17
        /*001a*/ 	.short	(.L_46 - .L_45)
.L_45:
        /*001c*/ 	.word	0x00000000
        /*0020*/ 	.short	0x0004
        /*0022*/ 	.short	0x001c
        /*0024*/ 	.byte	0x00, 0xf0, 0x11, 0x00


	//----- nvinfo : EIATTR_KPARAM_INFO
	.align		4
.L_46:
        /*0028*/ 	.byte	0x04, 0x17
        /*002a*/ 	.short	(.L_48 - .L_47)
.L_47:
        /*002c*/ 	.word	0x00000000
        /*0030*/ 	.short	0x0003
        /*0032*/ 	.short	0x0018
        /*0034*/ 	.byte	0x00, 0xf0, 0x11, 0x00


	//----- nvinfo : EIATTR_KPARAM_INFO
	.align		4
.L_48:
        /*0038*/ 	.byte	0x04, 0x17
        /*003a*/ 	.short	(.L_50 - .L_49)
.L_49:
        /*003c*/ 	.word	0x00000000
        /*0040*/ 	.short	0x0002
        /*0042*/ 	.short	0x0010
        /*0044*/ 	.byte	0x00, 0xf5, 0x21, 0x00


	//----- nvinfo : EIATTR_KPARAM_INFO
	.align		4
.L_50:
        /*0048*/ 	.byte	0x04, 0x17
        /*004a*/ 	.short	(.L_52 - .L_51)
.L_51:
        /*004c*/ 	.word	0x00000000
        /*0050*/ 	.short	0x0001
        /*0052*/ 	.short	0x0008
        /*0054*/ 	.byte	0x00, 0xf5, 0x21, 0x00


	//----- nvinfo : EIATTR_KPARAM_INFO
	.align		4
.L_52:
        /*0058*/ 	.byte	0x04, 0x17
        /*005a*/ 	.short	(.L_54 - .L_53)
.L_53:
        /*005c*/ 	.word	0x00000000
        /*0060*/ 	.short	0x0000
        /*0062*/ 	.short	0x0000
        /*0064*/ 	.byte	0x00, 0xf5, 0x21, 0x00


	//----- nvinfo : EIATTR_SPARSE_MMA_MASK
	.align		4
.L_54:
        /*0068*/ 	.byte	0x03, 0x50
        /*006a*/ 	.short	0x0000


	//----- nvinfo : EIATTR_MAXREG_COUNT
	.align		4
        /*006c*/ 	.byte	0x03, 0x1b
        /*006e*/ 	.short	0x00ff


	//----- nvinfo : EIATTR_EXTERNS
	.align		4
        /*0070*/ 	.byte	0x04, 0x0f
        /*0072*/ 	.short	(.L_56 - .L_55)


	//   ....[0]....
	.align		4
.L_55:
        /*0074*/ 	.word	index@(vprintf)


	//----- nvinfo : EIATTR_MERCURY_ISA_VERSION
	.align		4
.L_56:
        /*0078*/ 	.byte	0x03, 0x5f
        /*007a*/ 	.short	0x0101


	//----- nvinfo : EIATTR_VRC_CTA_INIT_COUNT
	.align		4
        /*007c*/ 	.byte	0x02, 0x4a
	.zero		1
	.zero		1


	//----- nvinfo : EIATTR_SYSCALL_OFFSETS
	.align		4
        /*0080*/ 	.byte	0x04, 0x46
        /*0082*/ 	.short	(.L_58 - .L_57)


	//   ....[0]....
.L_57:
        /*0084*/ 	.word	0x00000a90


	//----- nvinfo : EIATTR_EXIT_INSTR_OFFSETS
	.align		4
.L_58:
        /*0088*/ 	.byte	0x04, 0x1c
        /*008a*/ 	.short	(.L_60 - .L_59)


	//   ....[0]....
.L_59:
        /*008c*/ 	.word	0x00000160


	//   ....[1]....
        /*0090*/ 	.word	0x00000570


	//   ....[2]....
        /*0094*/ 	.word	0x000007c0


	//   ....[3]....
        /*0098*/ 	.word	0x00000960


	//   ....[4]....
        /*009c*/ 	.word	0x00000a10


	//   ....[5]....
        /*00a0*/ 	.word	0x00000aa0


	//----- nvinfo : EIATTR_CRS_STACK_SIZE
	.align		4
.L_60:
        /*00a4*/ 	.byte	0x04, 0x1e
        /*00a6*/ 	.short	(.L_62 - .L_61)
.L_61:
        /*00a8*/ 	.word	0x00000000


	//----- nvinfo : EIATTR_CBANK_PARAM_SIZE
	.align		4
.L_62:
        /*00ac*/ 	.byte	0x03, 0x19
        /*00ae*/ 	.short	0x0024


	//----- nvinfo : EIATTR_PARAM_CBANK
	.align		4
        /*00b0*/ 	.byte	0x04, 0x0a
        /*00b2*/ 	.short	(.L_64 - .L_63)
	.align		4
.L_63:
        /*00b4*/ 	.word	index@(.nv.constant0._Z12matMulKernelPfS_S_iii)
        /*00b8*/ 	.short	0x0380
        /*00ba*/ 	.short	0x0024


	//----- nvinfo : EIATTR_SW_WAR
	.align		4
.L_64:
        /*00bc*/ 	.byte	0x04, 0x36
        /*00be*/ 	.short	(.L_66 - .L_65)
.L_65:
        /*00c0*/ 	.word	0x00000008
.L_66:


//--------------------- .nv.callgraph             --------------------------
	.section	.nv.callgraph,"",@"SHT_CUDA_CALLGRAPH"
	.align	4
	.sectionentsize	8
	.align		4
        /*0000*/ 	.word	0x00000000
	.align		4
        /*0004*/ 	.word	0xffffffff
	.align		4
        /*0008*/ 	.word	index@(_Z17matMulKernelTiledPfS_S_iii)
	.align		4
        /*000c*/ 	.word	index@(__assertfail)
	.align		4
        /*0010*/ 	.word	index@(_Z12matMulKernelPfS_S_iii)
	.align		4
        /*0014*/ 	.word	index@(vprintf)
	.align		4
        /*0018*/ 	.word	0x00000000
	.align		4
        /*001c*/ 	.word	0xfffffffe
	.align		4
        /*0020*/ 	.word	0x00000000
	.align		4
        /*0024*/ 	.word	0xfffffffd
	.align		4
        /*0028*/ 	.word	0x00000000
	.align		4
        /*002c*/ 	.word	0xfffffffc


//--------------------- .nv.constant4             --------------------------
	.section	.nv.constant4,"a",@progbits
	.align	8
	.align		8
.nv.constant4:
        /*0000*/ 	.dword	__assertfail
	.align		8
        /*0008*/ 	.dword	__unnamed_1
	.align		8
        /*0010*/ 	.dword	$str
	.align		8
        /*0018*/ 	.dword	$str$1
	.align		8
        /*0020*/ 	.dword	$str$2
	.align		8
        /*0028*/ 	.dword	$str$3
	.align		8
        /*0030*/ 	.dword	vprintf


//--------------------- .text._Z17matMulKernelTiledPfS_S_iii --------------------------
	.section	.text._Z17matMulKernelTiledPfS_S_iii,"ax",@progbits
	.align	128
        .global         _Z17matMulKernelTiledPfS_S_iii
        .type           _Z17matMulKernelTiledPfS_S_iii,@function
        .size           _Z17matMulKernelTiledPfS_S_iii,(.L_x_12 - _Z17matMulKernelTiledPfS_S_iii)
        .other          _Z17matMulKernelTiledPfS_S_iii,@"STO_CUDA_ENTRY STV_DEFAULT"
_Z17matMulKernelTiledPfS_S_iii:
.text._Z17matMulKernelTiledPfS_S_iii:
[----:B------:R-:W0:Y:S01]  /*0000*/  LDC R1, c[0x0][0x37c] ;  /* 0x0000df00ff017b82 */ /* 0x000e220000000800 */
[----:B------:R-:W1:Y:S01]  /*0010*/  LDCU UR38, c[0x0][0x360] ;  /* 0x00006c00ff2677ac */ /* 0x000e620008000800 */
[----:B------:R-:W2:Y:S01]  /*0020*/  LDCU.64 UR36, c[0x0][0x358] ;  /* 0x00006b00ff2477ac */ /* 0x000ea20008000a00 */
[----:B-1----:R-:W-:-:S09]  /*0030*/  UISETP.NE.AND UP0, UPT, UR38, 0x20, UPT ;  /* 0x000000202600788c */ /* 0x002fd2000bf05270 */
[----:B--2---:R-:W-:Y:S05]  /*0040*/  BRA.U !UP0, `(.L_x_0) ;  /* 0x0000000108407547 */ /* 0x004fea000b800000 */
[----:B------:R-:W-:Y:S01]  /*0050*/  MOV R0, 0x0 ;  /* 0x0000000000007802 */ /* 0x000fe20000000f00 */
[----:B------:R-:W1:Y:S01]  /*0060*/  LDCU.64 UR4, c[0x4][0x18] ;  /* 0x01000300ff0477ac */ /* 0x000e620008000a00 */
[----:B------:R-:W-:Y:S01]  /*0070*/  HFMA2 R8, -RZ, RZ, 0, 2.26497650146484375e-06 ;  /* 0x00000026ff087431 */ /* 0x000fe200000001ff */
[----:B------:R-:W-:Y:S01]  /*0080*/  MOV R12, 0x1 ;  /* 0x00000001000c7802 */ /* 0x000fe20000000f00 */
[----:B------:R2:W3:Y:S01]  /*0090*/  LDC.64 R2, c[0x4][R0] ;  /* 0x0100000000027b82 */ /* 0x0004e20000000a00 */
[----:B------:R-:W4:Y:S01]  /*00a0*/  LDCU.64 UR6, c[0x4][0x20] ;  /* 0x01000400ff0677ac */ /* 0x000f220008000a00 */
[----:B------:R-:W-:Y:S01]  /*00b0*/  HFMA2 R13, -RZ, RZ, 0, 0 ;  /* 0x00000000ff0d7431 */ /* 0x000fe200000001ff */
[----:B------:R-:W5:Y:S01]  /*00c0*/  LDCU.64 UR8, c[0x4][0x8] ;  /* 0x01000100ff0877ac */ /* 0x000f620008000a00 */
[----:B-1----:R-:W-:Y:S02]  /*00d0*/  MOV R4, UR4 ;  /* 0x0000000400047c02 */ /* 0x002fe40008000f00 */
[----:B------:R-:W-:-:S02]  /*00e0*/  MOV R5, UR5 ;  /* 0x0000000500057c02 */ /* 0x000fc40008000f00 */
[----:B----4-:R-:W-:Y:S02]  /*00f0*/  MOV R6, UR6 ;  /* 0x0000000600067c02 */ /* 0x010fe40008000f00 */
[----:B------:R-:W-:Y:S02]  /*0100*/  MOV R7, UR7 ;  /* 0x0000000700077c02 */ /* 0x000fe40008000f00 */
[----:B-----5:R-:W-:Y:S02]  /*0110*/  MOV R10, UR8 ;  /* 0x00000008000a7c02 */ /* 0x020fe40008000f00 */
[----:B--2---:R-:W-:-:S07]  /*0120*/  MOV R11, UR9 ;  /* 0x00000009000b7c02 */ /* 0x004fce0008000f00 */
[----:B------:R-:W-:-:S07]  /*0130*/  LEPC R20, `(.L_x_0) ;  /* 0x000000001014794e */ /* 0x000fce0000000000 */
[----:B0--3--:R-:W-:Y:S05]  /*0140*/  CALL.ABS.NOINC R2 ;  /* 0x0000000002007343 */ /* 0x009fea0003c00000 */
.L_x_0:
[----:B------:R-:W1:Y:S02]  /*0150*/  LDC R17, c[0x0][0x364] ;  /* 0x0000d900ff117b82 */ /* 0x000e640000000800 */
[----:B-1----:R-:W-:-:S13]  /*0160*/  ISETP.NE.AND P0, PT, R17, 0x20, PT ;  /* 0x000000201100780c */ /* 0x002fda0003f05270 */
[----:B------:R-:W-:Y:S05]  /*0170*/  @!P0 BRA `(.L_x_1) ;  /* 0x0000000000408947 */ /* 0x000fea0003800000 */
[----:B------:R-:W-:Y:S01]  /*0180*/  MOV R0, 0x0 ;  /* 0x0000000000007802 */ /* 0x000fe20000000f00 */
[----:B------:R-:W1:Y:S01]  /*0190*/  LDCU.64 UR4, c[0x4][0x28] ;  /* 0x01000500ff0477ac */ /* 0x000e620008000a00 */
[----:B------:R-:W-:Y:S01]  /*01a0*/  HFMA2 R8, -RZ, RZ, 0, 2.324581146240234375e-06 ;  /* 0x00000027ff087431 */ /* 0x000fe200000001ff */
        /* <DEDUP_REMOVED lines=13> */
.L_x_1:
[----:B------:R-:W1:Y:S01]  /*0280*/  S2R R18, SR_CTAID.X ;  /* 0x0000000000127919 */ /* 0x000e620000002500 */
[----:B------:R-:W2:Y:S01]  /*0290*/  LDCU UR8, c[0x0][0x39c] ;  /* 0x00007380ff0877ac */ /* 0x000ea20008000800 */
[----:B------:R-:W3:Y:S01]  /*02a0*/  S2UR UR4, SR_CTAID.Y ;  /* 0x00000000000479c3 */ /* 0x000ee20000002600 */
[----:B------:R-:W-:Y:S01]  /*02b0*/  MOV R19, RZ ;  /* 0x000000ff00137202 */ /* 0x000fe20000000f00 */
[----:B------:R-:W1:Y:S01]  /*02c0*/  S2R R7, SR_TID.X ;  /* 0x0000000000077919 */ /* 0x000e620000002100 */
[----:B------:R-:W3:Y:S01]  /*02d0*/  S2R R5, SR_TID.Y ;  /* 0x0000000000057919 */ /* 0x000ee20000002200 */
[----:B--2---:R-:W-:Y:S01]  /*02e0*/  UISETP.GE.AND UP0, UPT, UR8, 0x20, UPT ;  /* 0x000000200800788c */ /* 0x004fe2000bf06270 */
[----:B-1----:R-:W-:Y:S02]  /*02f0*/  IMAD R18, R18, UR38, R7 ;  /* 0x0000002612127c24 */ /* 0x002fe4000f8e0207 */
[----:B---3--:R-:W-:-:S06]  /*0300*/  IMAD R17, R17, UR4, R5 ;  /* 0x0000000411117c24 */ /* 0x008fcc000f8e0205 */
[----:B------:R-:W-:Y:S05]  /*0310*/  BRA.U !UP0, `(.L_x_2) ;  /* 0x0000000508a87547 */ /* 0x000fea000b800000 */
[----:B------:R-:W1:Y:S01]  /*0320*/  S2UR UR7, SR_CgaCtaId ;  /* 0x00000000000779c3 */ /* 0x000e620000008800 */
[----:B------:R-:W-:Y:S01]  /*0330*/  USHF.R.S32.HI UR6, URZ, 0x1f, UR8 ;  /* 0x0000001fff067899 */ /* 0x000fe20008011408 */
[----:B------:R-:W-:Y:S01]  /*0340*/  HFMA2 R19, -RZ, RZ, 0, 0 ;  /* 0x00000000ff137431 */ /* 0x000fe200000001ff */
[----:B------:R-:W-:Y:S01]  /*0350*/  UMOV UR4, 0x400 ;  /* 0x0000040000047882 */ /* 0x000fe20000000000 */
[----:B------:R-:W-:Y:S01]  /*0360*/  IMAD R0, R17, UR8, R7 ;  /* 0x0000000811007c24 */ /* 0x000fe2000f8e0207 */
[----:B------:R-:W-:Y:S02]  /*0370*/  UIADD3 UR5, UPT, UPT, UR4, 0x1000, URZ ;  /* 0x0000100004057890 */ /* 0x000fe4000fffe0ff */
[----:B------:R-:W-:Y:S01]  /*0380*/  ULEA.HI UR6, UR6, UR8, URZ, 0x5 ;  /* 0x0000000806067291 */ /* 0x000fe2000f8f28ff */
[----:B------:R-:W2:Y:S03]  /*0390*/  LDC R2, c[0x0][0x3a0] ;  /* 0x0000e800ff027b82 */ /* 0x000ea60000000800 */
[----:B------:R-:W-:-:S04]  /*03a0*/  USHF.R.S32.HI UR6, URZ, 0x5, UR6 ;  /* 0x00000005ff067899 */ /* 0x000fc80008011406 */
[----:B------:R-:W-:Y:S01]  /*03b0*/  UIADD3 UR6, UPT, UPT, -UR6, URZ, URZ ;  /* 0x000000ff06067290 */ /* 0x000fe2000fffe1ff */
[----:B------:R-:W3:Y:S05]  /*03c0*/  LDC.64 R22, c[0x0][0x380] ;  /* 0x0000e000ff167b82 */ /* 0x000eea0000000a00 */
[----:B------:R-:W-:-:S03]  /*03d0*/  MOV R4, UR6 ;  /* 0x0000000600047c02 */ /* 0x000fc60008000f00 */
[----:B------:R-:W4:Y:S01]  /*03e0*/  LDC.64 R20, c[0x0][0x388] ;  /* 0x0000e200ff147b82 */ /* 0x000f220000000a00 */
[----:B-1----:R-:W-:Y:S02]  /*03f0*/  ULEA UR4, UR7, UR4, 0x18 ;  /* 0x0000000407047291 */ /* 0x002fe4000f8ec0ff */
[----:B------:R-:W-:-:S04]  /*0400*/  ULEA UR5, UR7, UR5, 0x18 ;  /* 0x0000000507057291 */ /* 0x000fc8000f8ec0ff */
[C---:B------:R-:W-:Y:S01]  /*0410*/  LEA R16, R5.reuse, UR4, 0x7 ;  /* 0x0000000405107c11 */ /* 0x040fe2000f8e38ff */
[----:B--2---:R-:W-:Y:S01]  /*0420*/  IMAD R3, R5, R2, R18 ;  /* 0x0000000205037224 */ /* 0x004fe200078e0212 */
[C---:B------:R-:W-:Y:S02]  /*0430*/  LEA R6, R7.reuse, UR5, 0x2 ;  /* 0x0000000507067c11 */ /* 0x040fe4000f8e10ff */
[----:B------:R-:W-:Y:S02]  /*0440*/  LEA R7, R7, R16, 0x2 ;  /* 0x0000001007077211 */ /* 0x000fe400078e10ff */
[----:B------:R-:W-:-:S07]  /*0450*/  LEA R5, R5, R6, 0x7 ;  /* 0x0000000605057211 */ /* 0x000fce00078e38ff */
.L_x_3:
[----:B---3--:R-:W-:-:S04]  /*0460*/  IMAD.WIDE R8, R0, 0x4, R22 ;  /* 0x0000000400087825 */ /* 0x008fc800078e0216 */
[----:B----4-:R-:W-:Y:S02]  /*0470*/  IMAD.WIDE R10, R3, 0x4, R20 ;  /* 0x00000004030a7825 */ /* 0x010fe400078e0214 */
[----:B------:R-:W2:Y:S04]  /*0480*/  LDG.E R8, desc[UR36][R8.64] ;  /* 0x0000002408087981 */ /* 0x000ea8000c1e1900 */
[----:B------:R-:W3:Y:S01]  /*0490*/  LDG.E R24, desc[UR36][R10.64] ;  /* 0x000000240a187981 */ /* 0x000ee2000c1e1900 */
[----:B------:R-:W-:Y:S05]  /*04a0*/  WARPSYNC.ALL ;  /* 0x0000000000007948 */ /* 0x000fea0003800000 */
[----:B------:R-:W-:-:S02]  /*04b0*/  IADD3 R4, PT, PT, R4, 0x1, RZ ;  /* 0x0000000104047810 */ /* 0x000fc40007ffe0ff */
[----:B------:R-:W-:Y:S02]  /*04c0*/  IADD3 R0, PT, PT, R0, 0x20, RZ ;  /* 0x0000002000007810 */ /* 0x000fe40007ffe0ff */
[----:B------:R-:W-:Y:S02]  /*04d0*/  ISETP.NE.AND P0, PT, R4, RZ, PT ;  /* 0x000000ff0400720c */ /* 0x000fe40003f05270 */
[----:B------:R-:W-:Y:S01]  /*04e0*/  LEA R3, R2, R3, 0x5 ;  /* 0x0000000302037211 */ /* 0x000fe200078e28ff */
[----:B--2---:R-:W-:Y:S04]  /*04f0*/  STS [R7], R8 ;  /* 0x0000000807007388 */ /* 0x004fe80000000800 */
[----:B---3--:R-:W-:Y:S01]  /*0500*/  STS [R5], R24 ;  /* 0x0000001805007388 */ /* 0x008fe20000000800 */
[----:B------:R-:W-:Y:S06]  /*0510*/  BAR.SYNC.DEFER_BLOCKING 0x0 ;  /* 0x0000000000007b1d */ /* 0x000fec0000010000 */
[----:B------:R-:W-:Y:S04]  /*0520*/  LDS R26, [R6] ;  /* 0x00000000061a7984 */ /* 0x000fe80000000800 */
[----:B------:R-:W1:Y:S04]  /*0530*/  LDS.128 R12, [R16] ;  /* 0x00000000100c7984 */ /* 0x000e680000000c00 */
[----:B------:R-:W2:Y:S04]  /*0540*/  LDS R27, [R6+0x80] ;  /* 0x00008000061b7984 */ /* 0x000ea80000000800 */
[----:B------:R-:W3:Y:S04]  /*0550*/  LDS R25, [R6+0x100] ;  /* 0x0001000006197984 */ /* 0x000ee80000000800 */
[----:B------:R-:W-:Y:S01]  /*0560*/  LDS.128 R8, [R16+0x10] ;  /* 0x0000100010087984 */ /* 0x000fe20000000c00 */
[----:B-1----:R-:W-:-:S03]  /*0570*/  FFMA R12, R12, R26, R19 ;  /* 0x0000001a0c0c7223 */ /* 0x002fc60000000013 */
[----:B------:R-:W1:Y:S01]  /*0580*/  LDS R19, [R6+0x180] ;  /* 0x0001800006137984 */ /* 0x000e620000000800 */
[----:B--2---:R-:W-:-:S03]  /*0590*/  FFMA R26, R27, R13, R12 ;  /* 0x0000000d1b1a7223 */ /* 0x004fc6000000000c */
[----:B------:R-:W2:Y:S01]  /*05a0*/  LDS R13, [R6+0x200] ;  /* 0x00020000060d7984 */ /* 0x000ea20000000800 */
[----:B---3--:R-:W-:-:S03]  /*05b0*/  FFMA R14, R25, R14, R26 ;  /* 0x0000000e190e7223 */ /* 0x008fc6000000001a */
[----:B------:R-:W3:Y:S04]  /*05c0*/  LDS R12, [R6+0x280] ;  /* 0x00028000060c7984 */ /* 0x000ee80000000800 */
[----:B------:R-:W-:Y:S01]  /*05d0*/  LDS R25, [R6+0x380] ;  /* 0x0003800006197984 */ /* 0x000fe20000000800 */
[----:B-1----:R-:W-:-:S03]  /*05e0*/  FFMA R15, R19, R15, R14 ;  /* 0x0000000f130f7223 */ /* 0x002fc6000000000e */
[----:B------:R-:W1:Y:S01]  /*05f0*/  LDS R19, [R6+0x300] ;  /* 0x0003000006137984 */ /* 0x000e620000000800 */
[----:B--2---:R-:W-:-:S03]  /*0600*/  FFMA R13, R8, R13, R15 ;  /* 0x0000000d080d7223 */ /* 0x004fc6000000000f */
[----:B------:R-:W-:Y:S01]  /*0610*/  LDS R8, [R6+0x480] ;  /* 0x0004800006087984 */ /* 0x000fe20000000800 */
[----:B---3--:R-:W-:-:S03]  /*0620*/  FFMA R24, R12, R9, R13 ;  /* 0x000000090c187223 */ /* 0x008fc6000000000d */
[----:B------:R-:W-:Y:S04]  /*0630*/  LDS R9, [R6+0x400] ;  /* 0x0004000006097984 */ /* 0x000fe80000000800 */
[----:B------:R-:W2:Y:S01]  /*0640*/  LDS.128 R12, [R16+0x20] ;  /* 0x00002000100c7984 */ /* 0x000ea20000000c00 */
[----:B-1----:R-:W-:-:S03]  /*0650*/  FFMA R10, R19, R10, R24 ;  /* 0x0000000a130a7223 */ /* 0x002fc60000000018 */
[----:B------:R-:W1:Y:S01]  /*0660*/  LDS R19, [R6+0x500] ;  /* 0x0005000006137984 */ /* 0x000e620000000800 */
[----:B------:R-:W-:-:S03]  /*0670*/  FFMA R11, R25, R11, R10 ;  /* 0x0000000b190b7223 */ /* 0x000fc6000000000a */
[----:B------:R-:W3:Y:S01]  /*0680*/  LDS R25, [R6+0x580] ;  /* 0x0005800006197984 */ /* 0x000ee20000000800 */
[----:B--2---:R-:W-:-:S03]  /*0690*/  FFMA R9, R12, R9, R11 ;  /* 0x000000090c097223 */ /* 0x004fc6000000000b */
[----:B------:R-:W-:Y:S01]  /*06a0*/  LDS R12, [R6+0x680] ;  /* 0x00068000060c7984 */ /* 0x000fe20000000800 */
[----:B------:R-:W-:-:S03]  /*06b0*/  FFMA R24, R8, R13, R9 ;  /* 0x0000000d08187223 */ /* 0x000fc60000000009 */
[----:B------:R-:W-:Y:S04]  /*06c0*/  LDS R13, [R6+0x600] ;  /* 0x00060000060d7984 */ /* 0x000fe80000000800 */
[----:B------:R-:W2:Y:S01]  /*06d0*/  LDS.128 R8, [R16+0x30] ;  /* 0x0000300010087984 */ /* 0x000ea20000000c00 */
[----:B-1----:R-:W-:-:S03]  /*06e0*/  FFMA R14, R19, R14, R24 ;  /* 0x0000000e130e7223 */ /* 0x002fc60000000018 */
[----:B------:R-:W1:Y:S01]  /*06f0*/  LDS R19, [R6+0x700] ;  /* 0x0007000006137984 */ /* 0x000e620000000800 */
[----:B---3--:R-:W-:-:S03]  /*0700*/  FFMA R15, R25, R15, R14 ;  /* 0x0000000f190f7223 */ /* 0x008fc6000000000e */
        /* <DEDUP_REMOVED lines=16> */
[----:B------:R-:W-:Y:S01]  /*0810*/  LDS R24, [R6+0xc80] ;  /* 0x000c800006187984 */ /* 0x000fe20000000800 */
[----:B---3--:R-:W-:-:S03]  /*0820*/  FFMA R15, R25, R15, R14 ;  /* 0x0000000f190f7223 */ /* 0x008fc6000000000e */
[----:B------:R-:W1:Y:S04]  /*0830*/  LDS R25, [R6+0xb00] ;  /* 0x000b000006197984 */ /* 0x000e680000000800 */
[----:B------:R-:W-:Y:S01]  /*0840*/  LDS R19, [R6+0xd00] ;  /* 0x000d000006137984 */ /* 0x000fe20000000800 */
[----:B--2---:R-:W-:-:S03]  /*0850*/  FFMA R13, R8, R13, R15 ;  /* 0x0000000d080d7223 */ /* 0x004fc6000000000f */
[----:B------:R-:W2:Y:S01]  /*0860*/  LDS R8, [R6+0xb80] ;  /* 0x000b800006087984 */ /* 0x000ea20000000800 */
[----:B------:R-:W-:-:S03]  /*0870*/  FFMA R26, R12, R9, R13 ;  /* 0x000000090c1a7223 */ /* 0x000fc6000000000d */
[----:B------:R-:W-:Y:S04]  /*0880*/  LDS R9, [R6+0xc00] ;  /* 0x000c000006097984 */ /* 0x000fe80000000800 */
[----:B------:R-:W3:Y:S01]  /*0890*/  LDS.128 R12, [R16+0x60] ;  /* 0x00006000100c7984 */ /* 0x000ee20000000c00 */
[----:B-1----:R-:W-:-:S04]  /*08a0*/  FFMA R25, R25, R10, R26 ;  /* 0x0000000a19197223 */ /* 0x002fc8000000001a */
[----:B--2---:R-:W-:Y:S02]  /*08b0*/  FFMA R11, R8, R11, R25 ;  /* 0x0000000b080b7223 */ /* 0x004fe40000000019 */
[----:B------:R-:W-:Y:S02]  /*08c0*/  LDS R25, [R6+0xf80] ;  /* 0x000f800006197984 */ /* 0x000fe40000000800 */
[----:B---3--:R-:W-:Y:S02]  /*08d0*/  FFMA R9, R12, R9, R11 ;  /* 0x000000090c097223 */ /* 0x008fe4000000000b */
[----:B------:R-:W1:Y:S02]  /*08e0*/  LDS R12, [R6+0xd80] ;  /* 0x000d8000060c7984 */ /* 0x000e640000000800 */
[----:B------:R-:W-:Y:S02]  /*08f0*/  FFMA R26, R24, R13, R9 ;  /* 0x0000000d181a7223 */ /* 0x000fe40000000009 */
[----:B------:R-:W-:Y:S02]  /*0900*/  LDS R13, [R6+0xe00] ;  /* 0x000e0000060d7984 */ /* 0x000fe40000000800 */
[----:B------:R-:W-:-:S02]  /*0910*/  FFMA R19, R19, R14, R26 ;  /* 0x0000000e13137223 */ /* 0x000fc4000000001a */
[----:B------:R-:W2:Y:S04]  /*0920*/  LDS.128 R8, [R16+0x70] ;  /* 0x0000700010087984 */ /* 0x000ea80000000c00 */
[----:B------:R-:W3:Y:S04]  /*0930*/  LDS R24, [R6+0xe80] ;  /* 0x000e800006187984 */ /* 0x000ee80000000800 */
[----:B------:R-:W4:Y:S01]  /*0940*/  LDS R14, [R6+0xf00] ;  /* 0x000f0000060e7984 */ /* 0x000f220000000800 */
[----:B-1----:R-:W-:-:S04]  /*0950*/  FFMA R15, R12, R15, R19 ;  /* 0x0000000f0c0f7223 */ /* 0x002fc80000000013 */
[----:B--2---:R-:W-:-:S04]  /*0960*/  FFMA R13, R8, R13, R15 ;  /* 0x0000000d080d7223 */ /* 0x004fc8000000000f */
[----:B---3--:R-:W-:-:S04]  /*0970*/  FFMA R9, R24, R9, R13 ;  /* 0x0000000918097223 */ /* 0x008fc8000000000d */
[----:B----4-:R-:W-:-:S04]  /*0980*/  FFMA R10, R14, R10, R9 ;  /* 0x0000000a0e0a7223 */ /* 0x010fc80000000009 */
[----:B------:R-:W-:Y:S01]  /*0990*/  FFMA R19, R25, R11, R10 ;  /* 0x0000000b19137223 */ /* 0x000fe2000000000a */
[----:B------:R-:W-:Y:S06]  /*09a0*/  BAR.SYNC.DEFER_BLOCKING 0x0 ;  /* 0x0000000000007b1d */ /* 0x000fec0000010000 */
[----:B------:R-:W-:Y:S05]  /*09b0*/  @P0 BRA `(.L_x_3) ;  /* 0xfffffff800a80947 */ /* 0x000fea000383ffff */
.L_x_2:
[----:B------:R-:W1:Y:S01]  /*09c0*/  LDC.64 R2, c[0x0][0x390] ;  /* 0x0000e400ff027b82 */ /* 0x000e620000000a00 */
[----:B------:R-:W2:Y:S02]  /*09d0*/  LDCU UR4, c[0x0][0x3a0] ;  /* 0x00007400ff0477ac */ /* 0x000ea40008000800 */
[----:B--2---:R-:W-:-:S04]  /*09e0*/  IMAD R17, R17, UR4, R18 ;  /* 0x0000000411117c24 */ /* 0x004fc8000f8e0212 */
[----:B-1----:R-:W-:-:S05]  /*09f0*/  IMAD.WIDE R2, R17, 0x4, R2 ;  /* 0x0000000411027825 */ /* 0x002fca00078e0202 */
[----:B------:R-:W-:Y:S01]  /*0a00*/  STG.E desc[UR36][R2.64], R19 ;  /* 0x0000001302007986 */ /* 0x000fe2000c101924 */
[----:B------:R-:W-:Y:S05]  /*0a10*/  EXIT ;  /* 0x000000000000794d */ /* 0x000fea0003800000 */
.L_x_4:
[----:B------:R-:W-:-:S00]  /*0a20*/  BRA `(.L_x_4) ;  /* 0xfffffffc00fc7947 */ /* 0x000fc0000383ffff */
[----:B------:R-:W-:-:S00]  /*0a30*/  NOP ;  /* 0x0000000000007918 */ /* 0x000fc00000000000 */
        /* <DEDUP_REMOVED lines=12> */
.L_x_12:


//--------------------- .text._Z12matMulKernelPfS_S_iii --------------------------
	.section	.text._Z12matMulKernelPfS_S_iii,"ax",@progbits
	.align	128
        .global         _Z12matMulKernelPfS_S_iii
        .type           _Z12matMulKernelPfS_S_iii,@function
        .size           _Z12matMulKernelPfS_S_iii,(.L_x_13 - _Z12matMulKernelPfS_S_iii)
        .other          _Z12matMulKernelPfS_S_iii,@"STO_CUDA_ENTRY STV_DEFAULT"
_Z12matMulKernelPfS_S_iii:
.text._Z12matMulKernelPfS_S_iii:
[----:B------:R-:W0:Y:S01]  /*0000*/  LDC R1, c[0x0][0x37c] ;  /* 0x0000df00ff017b82 */ /* 0x000e220000000800 */
[----:B------:R-:W1:Y:S07]  /*0010*/  S2R R5, SR_TID.Y ;  /* 0x0000000000057919 */ /* 0x000e6e0000002200 */
[----:B------:R-:W2:Y:S01]  /*0020*/  LDC R0, c[0x0][0x360] ;  /* 0x0000d800ff007b82 */ /* 0x000ea20000000800 */
[----:B------:R-:W3:Y:S01]  /*0030*/  LDCU UR7, c[0x0][0x3a0] ;  /* 0x00007400ff0777ac */ /* 0x000ee20008000800 */
[----:B------:R-:W2:Y:S01]  /*0040*/  S2R R3, SR_TID.X ;  /* 0x0000000000037919 */ /* 0x000ea20000002100 */
[----:B------:R-:W4:Y:S05]  /*0050*/  LDCU UR6, c[0x0][0x398] ;  /* 0x00007300ff0677ac */ /* 0x000f2a0008000800 */
[----:B------:R-:W1:Y:S08]  /*0060*/  S2UR UR5, SR_CTAID.Y ;  /* 0x00000000000579c3 */ /* 0x000e700000002600 */
[----:B------:R-:W1:Y:S01]  /*0070*/  LDC R4, c[0x0][0x364] ;  /* 0x0000d900ff047b82 */ /* 0x000e620000000800 */
[----:B---3--:R-:W-:-:S07]  /*0080*/  MOV R7, UR7 ;  /* 0x0000000700077c02 */ /* 0x008fce0008000f00 */
[----:B------:R-:W2:Y:S01]  /*0090*/  S2UR UR4, SR_CTAID.X ;  /* 0x00000000000479c3 */ /* 0x000ea20000002500 */
[----:B-1----:R-:W-:-:S05]  /*00a0*/  IMAD R4, R4, UR5, R5 ;  /* 0x0000000504047c24 */ /* 0x002fca000f8e0205 */
[----:B----4-:R-:W-:Y:S01]  /*00b0*/  ISETP.GE.AND P0, PT, R4, UR6, PT ;  /* 0x0000000604007c0c */ /* 0x010fe2000bf06270 */
[----:B--2---:R-:W-:-:S05]  /*00c0*/  IMAD R0, R0, UR4, R3 ;  /* 0x0000000400007c24 */ /* 0x004fca000f8e0203 */
[----:B------:R-:W-:-:S13]  /*00d0*/  ISETP.GE.OR P0, PT, R0, R7, P0 ;  /* 0x000000070000720c */ /* 0x000fda0000706670 */
[----:B0-----:R-:W-:Y:S05]  /*00e0*/  @P0 BRA `(.L_x_5) ;  /* 0x00000008004c0947 */ /* 0x001fea0003800000 */
[----:B------:R-:W0:Y:S01]  /*00f0*/  LDC R9, c[0x0][0x39c] ;  /* 0x0000e700ff097b82 */ /* 0x000e220000000800 */
[----:B------:R-:W1:Y:S01]  /*0100*/  LDCU.64 UR4, c[0x0][0x358] ;  /* 0x00006b00ff0477ac */ /* 0x000e620008000a00 */
[----:B------:R-:W-:-:S06]  /*0110*/  IMAD R5, R4, R7, R0 ;  /* 0x0000000704057224 */ /* 0x000fcc00078e0200 */
[----:B------:R-:W2:Y:S01]  /*0120*/  LDC.64 R2, c[0x0][0x390] ;  /* 0x0000e400ff027b82 */ /* 0x000ea20000000a00 */
[----:B0-----:R-:W-:Y:S01]  /*0130*/  ISETP.GE.AND P0, PT, R9, 0x1, PT ;  /* 0x000000010900780c */ /* 0x001fe20003f06270 */
[----:B--2---:R-:W-:-:S05]  /*0140*/  IMAD.WIDE R2, R5, 0x4, R2 ;  /* 0x0000000405027825 */ /* 0x004fca00078e0202 */
[----:B-1----:R0:W-:Y:S07]  /*0150*/  STG.E desc[UR4][R2.64], RZ ;  /* 0x000000ff02007986 */ /* 0x0021ee000c101904 */
[----:B------:R-:W-:Y:S05]  /*0160*/  @!P0 EXIT ;  /* 0x000000000000894d */ /* 0x000fea0003800000 */
[C---:B------:R-:W-:Y:S01]  /*0170*/  ISETP.GE.U32.AND P1, PT, R9.reuse, 0x8, PT ;  /* 0x000000080900780c */ /* 0x040fe20003f26070 */
[----:B------:R-:W-:Y:S01]  /*0180*/  HFMA2 R5, -RZ, RZ, 0, 0 ;  /* 0x00000000ff057431 */ /* 0x000fe200000001ff */
[----:B------:R-:W-:Y:S01]  /*0190*/  LOP3.LUT R18, R9, 0x7, RZ, 0xc0, !PT ;  /* 0x0000000709127812 */ /* 0x000fe200078ec0ff */
[----:B------:R-:W-:Y:S01]  /*01a0*/  IMAD R4, R4, R9, RZ ;  /* 0x0000000904047224 */ /* 0x000fe200078e02ff */
[----:B------:R-:W-:Y:S02]  /*01b0*/  MOV R11, RZ ;  /* 0x000000ff000b7202 */ /* 0x000fe40000000f00 */
[----:B------:R-:W-:-:S07]  /*01c0*/  ISETP.NE.AND P0, PT, R18, RZ, PT ;  /* 0x000000ff1200720c */ /* 0x000fce0003f05270 */
[----:B------:R-:W-:Y:S06]  /*01d0*/  @!P1 BRA `(.L_x_6) ;  /* 0x0000000000e49947 */ /* 0x000fec0003800000 */
[----:B------:R-:W1:Y:S01]  /*01e0*/  LDC.64 R6, c[0x0][0x380] ;  /* 0x0000e000ff067b82 */ /* 0x000e620000000a00 */
[----:B------:R-:W-:Y:S01]  /*01f0*/  LOP3.LUT R5, R9, 0x7ffffff8, RZ, 0xc0, !PT ;  /* 0x7ffffff809057812 */ /* 0x000fe200078ec0ff */
[----:B------:R-:W2:Y:S01]  /*0200*/  LDCU UR6, c[0x0][0x3a0] ;  /* 0x00007400ff0677ac */ /* 0x000ea20008000800 */
[----:B------:R-:W-:Y:S02]  /*0210*/  MOV R11, RZ ;  /* 0x000000ff000b7202 */ /* 0x000fe40000000f00 */
[----:B------:R-:W-:Y:S01]  /*0220*/  MOV R10, R0 ;  /* 0x00000000000a7202 */ /* 0x000fe20000000f00 */
[----:B-1----:R-:W-:-:S03]  /*0230*/  IMAD.WIDE.U32 R6, R4, 0x4, R6 ;  /* 0x0000000404067825 */ /* 0x002fc600078e0006 */
[----:B------:R-:W-:Y:S02]  /*0240*/  IADD3 R8, P1, PT, R6, 0x10, RZ ;  /* 0x0000001006087810 */ /* 0x000fe40007f3e0ff */
[----:B------:R-:W-:Y:S02]  /*0250*/  IADD3 R6, PT, PT, -R5, RZ, RZ ;  /* 0x000000ff05067210 */ /* 0x000fe40007ffe1ff */
[----:B--2---:R-:W-:-:S09]  /*0260*/  IADD3.X R9, PT, PT, RZ, R7, RZ, P1, !PT ;  /* 0x00000007ff097210 */ /* 0x004fd20000ffe4ff */
.L_x_7:
[----:B------:R-:W1:Y:S01]  /*0270*/  LDC.64 R12, c[0x0][0x388] ;  /* 0x0000e200ff0c7b82 */ /* 0x000e620000000a00 */
[----:B--2---:R-:W2:Y:S01]  /*0280*/  LDG.E R14, desc[UR4][R8.64+-0x10] ;  /* 0xfffff004080e7981 */ /* 0x004ea2000c1e1900 */
[----:B-1----:R-:W-:-:S05]  /*0290*/  IMAD.WIDE R12, R10, 0x4, R12 ;  /* 0x000000040a0c7825 */ /* 0x002fca00078e020c */
[----:B------:R-:W2:Y:S01]  /*02a0*/  LDG.E R15, desc[UR4][R12.64] ;  /* 0x000000040c0f7981 */ /* 0x000ea2000c1e1900 */
[----:B------:R-:W-:Y:S01]  /*02b0*/  MOV R7, UR6 ;  /* 0x0000000600077c02 */ /* 0x000fe20008000f00 */
[----:B--2---:R-:W-:-:S04]  /*02c0*/  FFMA R11, R14, R15, R11 ;  /* 0x0000000f0e0b7223 */ /* 0x004fc8000000000b */
[C---:B------:R-:W-:Y:S01]  /*02d0*/  IMAD.WIDE R14, R7.reuse, 0x4, R12 ;  /* 0x00000004070e7825 */ /* 0x040fe200078e020c */
[----:B------:R1:W-:Y:S04]  /*02e0*/  STG.E desc[UR4][R2.64], R11 ;  /* 0x0000000b02007986 */ /* 0x0003e8000c101904 */
[----:B------:R-:W2:Y:S04]  /*02f0*/  LDG.E R16, desc[UR4][R8.64+-0xc] ;  /* 0xfffff40408107981 */ /* 0x000ea8000c1e1900 */
[----:B------:R-:W2:Y:S02]  /*0300*/  LDG.E R17, desc[UR4][R14.64] ;  /* 0x000000040e117981 */ /* 0x000ea4000c1e1900 */
[----:B--2---:R-:W-:Y:S01]  /*0310*/  FFMA R19, R16, R17, R11 ;  /* 0x0000001110137223 */ /* 0x004fe2000000000b */
[----:B------:R-:W-:-:S04]  /*0320*/  IMAD.WIDE R16, R7, 0x4, R14 ;  /* 0x0000000407107825 */ /* 0x000fc800078e020e */
[----:B------:R2:W-:Y:S04]  /*0330*/  STG.E desc[UR4][R2.64], R19 ;  /* 0x0000001302007986 */ /* 0x0005e8000c101904 */
[----:B------:R-:W3:Y:S04]  /*0340*/  LDG.E R20, desc[UR4][R8.64+-0x8] ;  /* 0xfffff80408147981 */ /* 0x000ee8000c1e1900 */
[----:B------:R-:W3:Y:S02]  /*0350*/  LDG.E R12, desc[UR4][R16.64] ;  /* 0x00000004100c7981 */ /* 0x000ee4000c1e1900 */
[----:B---3--:R-:W-:Y:S01]  /*0360*/  FFMA R21, R20, R12, R19 ;  /* 0x0000000c14157223 */ /* 0x008fe20000000013 */
[----:B------:R-:W-:-:S04]  /*0370*/  IMAD.WIDE R12, R7, 0x4, R16 ;  /* 0x00000004070c7825 */ /* 0x000fc800078e0210 */
[----:B------:R3:W-:Y:S04]  /*0380*/  STG.E desc[UR4][R2.64], R21 ;  /* 0x0000001502007986 */ /* 0x0007e8000c101904 */
[----:B------:R-:W4:Y:S04]  /*0390*/  LDG.E R20, desc[UR4][R8.64+-0x4] ;  /* 0xfffffc0408147981 */ /* 0x000f28000c1e1900 */
[----:B-1----:R-:W4:Y:S01]  /*03a0*/  LDG.E R11, desc[UR4][R12.64] ;  /* 0x000000040c0b7981 */ /* 0x002f22000c1e1900 */
[----:B------:R-:W-:-:S04]  /*03b0*/  IMAD.WIDE R14, R7, 0x4, R12 ;  /* 0x00000004070e7825 */ /* 0x000fc800078e020c */
[----:B----4-:R-:W-:-:S05]  /*03c0*/  FFMA R11, R20, R11, R21 ;  /* 0x0000000b140b7223 */ /* 0x010fca0000000015 */
[----:B------:R1:W-:Y:S04]  /*03d0*/  STG.E desc[UR4][R2.64], R11 ;  /* 0x0000000b02007986 */ /* 0x0003e8000c101904 */
[----:B------:R-:W4:Y:S04]  /*03e0*/  LDG.E R20, desc[UR4][R8.64] ;  /* 0x0000000408147981 */ /* 0x000f28000c1e1900 */
[----:B--2---:R-:W4:Y:S01]  /*03f0*/  LDG.E R19, desc[UR4][R14.64] ;  /* 0x000000040e137981 */ /* 0x004f22000c1e1900 */
[----:B------:R-:W-:-:S04]  /*0400*/  IMAD.WIDE R16, R7, 0x4, R14 ;  /* 0x0000000407107825 */ /* 0x000fc800078e020e */
[----:B----4-:R-:W-:-:S05]  /*0410*/  FFMA R19, R20, R19, R11 ;  /* 0x0000001314137223 */ /* 0x010fca000000000b */
[----:B------:R2:W-:Y:S04]  /*0420*/  STG.E desc[UR4][R2.64], R19 ;  /* 0x0000001302007986 */ /* 0x0005e8000c101904 */
[----:B------:R-:W4:Y:S04]  /*0430*/  LDG.E R20, desc[UR4][R8.64+0x4] ;  /* 0x0000040408147981 */ /* 0x000f28000c1e1900 */
[----:B---3--:R-:W4:Y:S01]  /*0440*/  LDG.E R21, desc[UR4][R16.64] ;  /* 0x0000000410157981 */ /* 0x008f22000c1e1900 */
[----:B------:R-:W-:-:S04]  /*0450*/  IMAD.WIDE R12, R7, 0x4, R16 ;  /* 0x00000004070c7825 */ /* 0x000fc800078e0210 */
[----:B----4-:R-:W-:-:S05]  /*0460*/  FFMA R21, R20, R21, R19 ;  /* 0x0000001514157223 */ /* 0x010fca0000000013 */
[----:B------:R2:W-:Y:S04]  /*0470*/  STG.E desc[UR4][R2.64], R21 ;  /* 0x0000001502007986 */ /* 0x0005e8000c101904 */
[----:B------:R-:W3:Y:S04]  /*0480*/  LDG.E R20, desc[UR4][R8.64+0x8] ;  /* 0x0000080408147981 */ /* 0x000ee8000c1e1900 */
[----:B-1----:R-:W3:Y:S01]  /*0490*/  LDG.E R11, desc[UR4][R12.64] ;  /* 0x000000040c0b7981 */ /* 0x002ee2000c1e1900 */
[----:B------:R-:W-:Y:S01]  /*04a0*/  IMAD.WIDE R14, R7, 0x4, R12 ;  /* 0x00000004070e7825 */ /* 0x000fe200078e020c */
[----:B------:R-:W-:-:S03]  /*04b0*/  IADD3 R6, PT, PT, R6, 0x8, RZ ;  /* 0x0000000806067810 */ /* 0x000fc60007ffe0ff */
[----:B---3--:R-:W-:-:S05]  /*04c0*/  FFMA R23, R20, R11, R21 ;  /* 0x0000000b14177223 */ /* 0x008fca0000000015 */
[----:B------:R2:W-:Y:S04]  /*04d0*/  STG.E desc[UR4][R2.64], R23 ;  /* 0x0000001702007986 */ /* 0x0005e8000c101904 */
[----:B------:R-:W3:Y:S04]  /*04e0*/  LDG.E R14, desc[UR4][R14.64] ;  /* 0x000000040e0e7981 */ /* 0x000ee8000c1e1900 */
[----:B------:R1:W3:Y:S01]  /*04f0*/  LDG.E R20, desc[UR4][R8.64+0xc] ;  /* 0x00000c0408147981 */ /* 0x0002e2000c1e1900 */
[----:B------:R-:W-:Y:S02]  /*0500*/  ISETP.NE.AND P1, PT, R6, RZ, PT ;  /* 0x000000ff0600720c */ /* 0x000fe40003f25270 */
[----:B------:R-:W-:-:S02]  /*0510*/  LEA R10, R7, R10, 0x3 ;  /* 0x0000000a070a7211 */ /* 0x000fc400078e18ff */
[----:B-1----:R-:W-:-:S04]  /*0520*/  IADD3 R8, P2, PT, R8, 0x20, RZ ;  /* 0x0000002008087810 */ /* 0x002fc80007f5e0ff */
[----:B------:R-:W-:Y:S01]  /*0530*/  IADD3.X R9, PT, PT, RZ, R9, RZ, P2, !PT ;  /* 0x00000009ff097210 */ /* 0x000fe200017fe4ff */
[----:B---3--:R-:W-:-:S05]  /*0540*/  FFMA R11, R20, R14, R23 ;  /* 0x0000000e140b7223 */ /* 0x008fca0000000017 */
[----:B------:R2:W-:Y:S01]  /*0550*/  STG.E desc[UR4][R2.64], R11 ;  /* 0x0000000b02007986 */ /* 0x0005e2000c101904 */
[----:B------:R-:W-:Y:S05]  /*0560*/  @P1 BRA `(.L_x_7) ;  /* 0xfffffffc00401947 */ /* 0x000fea000383ffff */
.L_x_6:
[----:B------:R-:W-:Y:S05]  /*0570*/  @!P0 EXIT ;  /* 0x000000000000894d */ /* 0x000fea0003800000 */
[----:B------:R-:W1:Y:S01]  /*0580*/  LDC R6, c[0x0][0x39c] ;  /* 0x0000e700ff067b82 */ /* 0x000e620000000800 */
[----:B------:R-:W-:Y:S02]  /*0590*/  ISETP.GE.U32.AND P1, PT, R18, 0x4, PT ;  /* 0x000000041200780c */ /* 0x000fe40003f26070 */
[----:B-1----:R-:W-:-:S04]  /*05a0*/  LOP3.LUT R16, R6, 0x3, RZ, 0xc0, !PT ;  /* 0x0000000306107812 */ /* 0x002fc800078ec0ff */
[----:B------:R-:W-:-:S07]  /*05b0*/  ISETP.NE.AND P0, PT, R16, RZ, PT ;  /* 0x000000ff1000720c */ /* 0x000fce0003f05270 */
[----:B------:R-:W-:Y:S06]  /*05c0*/  @!P1 BRA `(.L_x_8) ;  /* 0x00000000007c9947 */ /* 0x000fec0003800000 */
[----:B------:R-:W1:Y:S01]  /*05d0*/  LDC.64 R14, c[0x0][0x380] ;  /* 0x0000e000ff0e7b82 */ /* 0x000e620000000a00 */
[----:B------:R-:W-:Y:S01]  /*05e0*/  IADD3 R9, PT, PT, R4, R5, RZ ;  /* 0x0000000504097210 */ /* 0x000fe20007ffe0ff */
[----:B------:R-:W-:Y:S01]  /*05f0*/  IMAD R17, R5, R7, R0 ;  /* 0x0000000705117224 */ /* 0x000fe200078e0200 */
[----:B------:R-:W3:Y:S05]  /*0600*/  LDCU.64 UR6, c[0x0][0x380] ;  /* 0x00007000ff0677ac */ /* 0x000eea0008000a00 */
[----:B------:R-:W4:Y:S01]  /*0610*/  LDC.64 R12, c[0x0][0x388] ;  /* 0x0000e200ff0c7b82 */ /* 0x000f220000000a00 */
[----:B-1----:R-:W-:-:S06]  /*0620*/  IMAD.WIDE.U32 R14, R9, 0x4, R14 ;  /* 0x00000004090e7825 */ /* 0x002fcc00078e000e */
[----:B------:R-:W5:Y:S01]  /*0630*/  LDG.E R14, desc[UR4][R14.64] ;  /* 0x000000040e0e7981 */ /* 0x000f62000c1e1900 */
[----:B----4-:R-:W-:-:S05]  /*0640*/  IMAD.WIDE R12, R17, 0x4, R12 ;  /* 0x00000004110c7825 */ /* 0x010fca00078e020c */
[----:B------:R-:W5:Y:S01]  /*0650*/  LDG.E R10, desc[UR4][R12.64] ;  /* 0x000000040c0a7981 */ /* 0x000f62000c1e1900 */
[----:B------:R-:W-:-:S04]  /*0660*/  IADD3 R9, P1, PT, R4, R5, RZ ;  /* 0x0000000504097210 */ /* 0x000fc80007f3e0ff */
[----:B------:R-:W-:Y:S02]  /*0670*/  IADD3.X R18, PT, PT, RZ, RZ, RZ, P1, !PT ;  /* 0x000000ffff127210 */ /* 0x000fe40000ffe4ff */
[----:B---3--:R-:W-:-:S04]  /*0680*/  LEA R8, P1, R9, UR6, 0x2 ;  /* 0x0000000609087c11 */ /* 0x008fc8000f8210ff */
[----:B------:R-:W-:Y:S01]  /*0690*/  LEA.HI.X R9, R9, UR7, R18, 0x2, P1 ;  /* 0x0000000709097c11 */ /* 0x000fe200088f1412 */
[----:B-----5:R-:W-:Y:S01]  /*06a0*/  FFMA R17, R14, R10, R11 ;  /* 0x0000000a0e117223 */ /* 0x020fe2000000000b */
[----:B--2---:R-:W-:-:S04]  /*06b0*/  IMAD.WIDE R10, R7, 0x4, R12 ;  /* 0x00000004070a7825 */ /* 0x004fc800078e020c */
[----:B------:R1:W-:Y:S04]  /*06c0*/  STG.E desc[UR4][R2.64], R17 ;  /* 0x0000001102007986 */ /* 0x0003e8000c101904 */
[----:B------:R-:W2:Y:S04]  /*06d0*/  LDG.E R18, desc[UR4][R10.64] ;  /* 0x000000040a127981 */ /* 0x000ea8000c1e1900 */
[----:B------:R-:W2:Y:S01]  /*06e0*/  LDG.E R14, desc[UR4][R8.64+0x4] ;  /* 0x00000404080e7981 */ /* 0x000ea2000c1e1900 */
[----:B------:R-:W-:-:S04]  /*06f0*/  IMAD.WIDE R12, R7, 0x4, R10 ;  /* 0x00000004070c7825 */ /* 0x000fc800078e020a */
[----:B--2---:R-:W-:-:S05]  /*0700*/  FFMA R19, R14, R18, R17 ;  /* 0x000000120e137223 */ /* 0x004fca0000000011 */
[----:B------:R1:W-:Y:S04]  /*0710*/  STG.E desc[UR4][R2.64], R19 ;  /* 0x0000001302007986 */ /* 0x0003e8000c101904 */
[----:B------:R-:W2:Y:S04]  /*0720*/  LDG.E R14, desc[UR4][R8.64+0x8] ;  /* 0x00000804080e7981 */ /* 0x000ea8000c1e1900 */
[----:B------:R-:W2:Y:S02]  /*0730*/  LDG.E R15, desc[UR4][R12.64] ;  /* 0x000000040c0f7981 */ /* 0x000ea4000c1e1900 */
[----:B--2---:R-:W-:Y:S01]  /*0740*/  FFMA R21, R14, R15, R19 ;  /* 0x0000000f0e157223 */ /* 0x004fe20000000013 */
[----:B------:R-:W-:-:S04]  /*0750*/  IMAD.WIDE R14, R7, 0x4, R12 ;  /* 0x00000004070e7825 */ /* 0x000fc800078e020c */
[----:B------:R1:W-:Y:S04]  /*0760*/  STG.E desc[UR4][R2.64], R21 ;  /* 0x0000001502007986 */ /* 0x0003e8000c101904 */
[----:B------:R-:W2:Y:S04]  /*0770*/  LDG.E R18, desc[UR4][R8.64+0xc] ;  /* 0x00000c0408127981 */ /* 0x000ea8000c1e1900 */
[----:B------:R-:W2:Y:S01]  /*0780*/  LDG.E R14, desc[UR4][R14.64] ;  /* 0x000000040e0e7981 */ /* 0x000ea2000c1e1900 */
[----:B------:R-:W-:Y:S01]  /*0790*/  IADD3 R5, PT, PT, R5, 0x4, RZ ;  /* 0x0000000405057810 */ /* 0x000fe20007ffe0ff */
[----:B--2---:R-:W-:-:S05]  /*07a0*/  FFMA R11, R18, R14, R21 ;  /* 0x0000000e120b7223 */ /* 0x004fca0000000015 */
[----:B------:R1:W-:Y:S02]  /*07b0*/  STG.E desc[UR4][R2.64], R11 ;  /* 0x0000000b02007986 */ /* 0x0003e4000c101904 */
.L_x_8:
[----:B------:R-:W-:Y:S05]  /*07c0*/  @!P0 EXIT ;  /* 0x000000000000894d */ /* 0x000fea0003800000 */
[----:B------:R-:W-:Y:S02]  /*07d0*/  ISETP.NE.AND P1, PT, R16, 0x1, PT ;  /* 0x000000011000780c */ /* 0x000fe40003f25270 */
[----:B------:R-:W-:-:S04]  /*07e0*/  LOP3.LUT R6, R6, 0x1, RZ, 0xc0, !PT ;  /* 0x0000000106067812 */ /* 0x000fc800078ec0ff */
[----:B------:R-:W-:-:S07]  /*07f0*/  ISETP.NE.U32.AND P0, PT, R6, 0x1, PT ;  /* 0x000000010600780c */ /* 0x000fce0003f05070 */
[----:B------:R-:W-:Y:S06]  /*0800*/  @!P1 BRA `(.L_x_9) ;  /* 0x0000000000549947 */ /* 0x000fec0003800000 */
[----:B------:R-:W3:Y:S01]  /*0810*/  LDC.64 R8, c[0x0][0x380] ;  /* 0x0000e000ff087b82 */ /* 0x000ee20000000a00 */
[----:B------:R-:W-:Y:S01]  /*0820*/  IADD3 R13, PT, PT, R4, R5, RZ ;  /* 0x00000005040d7210 */ /* 0x000fe20007ffe0ff */
[----:B-1----:R-:W-:Y:S01]  /*0830*/  IMAD R17, R5, R7, R0 ;  /* 0x0000000705117224 */ /* 0x002fe200078e0200 */
[----:B------:R-:W1:Y:S05]  /*0840*/  LDCU.64 UR6, c[0x0][0x380] ;  /* 0x00007000ff0677ac */ /* 0x000e6a0008000a00 */
[----:B------:R-:W4:Y:S01]  /*0850*/  LDC.64 R14, c[0x0][0x388] ;  /* 0x0000e200ff0e7b82 */ /* 0x000f220000000a00 */
[----:B---3--:R-:W-:-:S06]  /*0860*/  IMAD.WIDE.U32 R12, R13, 0x4, R8 ;  /* 0x000000040d0c7825 */ /* 0x008fcc00078e0008 */
[----:B------:R-:W2:Y:S01]  /*0870*/  LDG.E R12, desc[UR4][R12.64] ;  /* 0x000000040c0c7981 */ /* 0x000ea2000c1e1900 */
[----:B----4-:R-:W-:-:S05]  /*0880*/  IMAD.WIDE R14, R17, 0x4, R14 ;  /* 0x00000004110e7825 */ /* 0x010fca00078e020e */
[----:B------:R-:W2:Y:S01]  /*0890*/  LDG.E R6, desc[UR4][R14.64] ;  /* 0x000000040e067981 */ /* 0x000ea2000c1e1900 */
[----:B------:R-:W-:-:S04]  /*08a0*/  IADD3 R9, P1, PT, R4, R5, RZ ;  /* 0x0000000504097210 */ /* 0x000fc80007f3e0ff */
[----:B------:R-:W-:Y:S02]  /*08b0*/  IADD3.X R10, PT, PT, RZ, RZ, RZ, P1, !PT ;  /* 0x000000ffff0a7210 */ /* 0x000fe40000ffe4ff */
[----:B-1----:R-:W-:Y:S01]  /*08c0*/  LEA R8, P1, R9, UR6, 0x2 ;  /* 0x0000000609087c11 */ /* 0x002fe2000f8210ff */
[----:B------:R-:W-:-:S03]  /*08d0*/  IMAD.WIDE R16, R7, 0x4, R14 ;  /* 0x0000000407107825 */ /* 0x000fc600078e020e */
[----:B------:R-:W-:Y:S01]  /*08e0*/  LEA.HI.X R9, R9, UR7, R10, 0x2, P1 ;  /* 0x0000000709097c11 */ /* 0x000fe200088f140a */
[----:B--2---:R-:W-:-:S05]  /*08f0*/  FFMA R19, R12, R6, R11 ;  /* 0x000000060c137223 */ /* 0x004fca000000000b */
[----:B------:R3:W-:Y:S04]  /*0900*/  STG.E desc[UR4][R2.64], R19 ;  /* 0x0000001302007986 */ /* 0x0007e8000c101904 */
[----:B------:R-:W2:Y:S04]  /*0910*/  LDG.E R16, desc[UR4][R16.64] ;  /* 0x0000000410107981 */ /* 0x000ea8000c1e1900 */
[----:B------:R-:W2:Y:S01]  /*0920*/  LDG.E R8, desc[UR4][R8.64+0x4] ;  /* 0x0000040408087981 */ /* 0x000ea2000c1e1900 */
[----:B------:R-:W-:Y:S01]  /*0930*/  IADD3 R5, PT, PT, R5, 0x2, RZ ;  /* 0x0000000205057810 */ /* 0x000fe20007ffe0ff */
[----:B--2---:R-:W-:-:S05]  /*0940*/  FFMA R11, R8, R16, R19 ;  /* 0x00000010080b7223 */ /* 0x004fca0000000013 */
[----:B------:R3:W-:Y:S02]  /*0950*/  STG.E desc[UR4][R2.64], R11 ;  /* 0x0000000b02007986 */ /* 0x0007e4000c101904 */
.L_x_9:
[----:B------:R-:W-:Y:S05]  /*0960*/  @P0 EXIT ;  /* 0x000000000000094d */ /* 0x000fea0003800000 */
[----:B------:R-:W4:Y:S01]  /*0970*/  LDC.64 R8, c[0x0][0x380] ;  /* 0x0000e000ff087b82 */ /* 0x000f220000000a00 */
[----:B------:R-:W-:Y:S01]  /*0980*/  IADD3 R15, PT, PT, R4, R5, RZ ;  /* 0x00000005040f7210 */ /* 0x000fe20007ffe0ff */
[----:B------:R-:W-:-:S06]  /*0990*/  IMAD R7, R5, R7, R0 ;  /* 0x0000000705077224 */ /* 0x000fcc00078e0200 */
[----:B------:R-:W5:Y:S01]  /*09a0*/  LDC.64 R12, c[0x0][0x388] ;  /* 0x0000e200ff0c7b82 */ /* 0x000f620000000a00 */
[----:B----4-:R-:W-:-:S06]  /*09b0*/  IMAD.WIDE.U32 R4, R15, 0x4, R8 ;  /* 0x000000040f047825 */ /* 0x010fcc00078e0008 */
[----:B------:R-:W1:Y:S01]  /*09c0*/  LDG.E R4, desc[UR4][R4.64] ;  /* 0x0000000404047981 */ /* 0x000e62000c1e1900 */
[----:B-----5:R-:W-:-:S06]  /*09d0*/  IMAD.WIDE R6, R7, 0x4, R12 ;  /* 0x0000000407067825 */ /* 0x020fcc00078e020c */
[----:B------:R-:W1:Y:S02]  /*09e0*/  LDG.E R6, desc[UR4][R6.64] ;  /* 0x0000000406067981 */ /* 0x000e64000c1e1900 */
[----:B-123--:R-:W-:-:S05]  /*09f0*/  FFMA R11, R4, R6, R11 ;  /* 0x00000006040b7223 */ /* 0x00efca000000000b */
[----:B------:R-:W-:Y:S01]  /*0a00*/  STG.E desc[UR4][R2.64], R11 ;  /* 0x0000000b02007986 */ /* 0x000fe2000c101904 */
[----:B------:R-:W-:Y:S05]  /*0a10*/  EXIT ;  /* 0x000000000000794d */ /* 0x000fea0003800000 */
.L_x_5:
[----:B------:R-:W-:Y:S01]  /*0a20*/  MOV R0, 0x30 ;  /* 0x0000003000007802 */ /* 0x000fe20000000f00 */
[----:B------:R-:W0:Y:S01]  /*0a30*/  LDCU.64 UR4, c[0x4][0x10] ;  /* 0x01000200ff0477ac */ /* 0x000e220008000a00 */
[----:B------:R-:W-:Y:S02]  /*0a40*/  CS2R R6, SRZ ;  /* 0x0000000000067805 */ /* 0x000fe4000001ff00 */
[----:B------:R1:W2:Y:S01]  /*0a50*/  LDC.64 R2, c[0x4][R0] ;  /* 0x0100000000027b82 */ /* 0x0002a20000000a00 */
[----:B0-----:R-:W-:Y:S02]  /*0a60*/  MOV R4, UR4 ;  /* 0x0000000400047c02 */ /* 0x001fe40008000f00 */
[----:B-1----:R-:W-:-:S07]  /*0a70*/  MOV R5, UR5 ;  /* 0x0000000500057c02 */ /* 0x002fce0008000f00 */
[----:B------:R-:W-:-:S07]  /*0a80*/  LEPC R20, `(.L_x_10) ;  /* 0x000000001014794e */ /* 0x000fce0000000000 */
[----:B--2---:R-:W-:Y:S05]  /*0a90*/  CALL.ABS.NOINC R2 ;  /* 0x0000000002007343 */ /* 0x004fea0003c00000 */
.L_x_10:
[----:B------:R-:W-:Y:S05]  /*0aa0*/  EXIT ;  /* 0x000000000000794d */ /* 0x000fea0003800000 */
.L_x_11:
        /* <DEDUP_REMOVED lines=13> */
.L_x_13:


//--------------------- .nv.global.init           --------------------------
	.section	.nv.global.init,"aw",@progbits
.nv.global.init:
	.type		$str,@object
	.size		$str,($str$3 - $str)
$str:
        /*0000*/ 	.byte	0x53, 0x6b, 0x69, 0x70, 0x70, 0x65, 0x64, 0x20, 0x6b, 0x65, 0x72, 0x6e, 0x65, 0x6c, 0x20, 0x63
        /*0010*/ 	.byte	0x61, 0x6c, 0x6c, 0x21, 0x0a, 0x00
	.type		$str$3,@object
	.size		$str$3,($str$1 - $str$3)
$str$3:
        /*0016*/ 	.byte	0x62, 0x6c, 0x6f, 0x63, 0x6b, 0x44, 0x69, 0x6d, 0x2e, 0x79, 0x20, 0x3d, 0x3d, 0x20, 0x54, 0x49
        /*0026*/ 	.byte	0x4c, 0x45, 0x5f, 0x57, 0x49, 0x44, 0x54, 0x48, 0x00
	.type		$str$1,@object
	.size		$str$1,($str$2 - $str$1)
$str$1:
        /*002f*/ 	.byte	0x62, 0x6c, 0x6f, 0x63, 0x6b, 0x44, 0x69, 0x6d, 0x2e, 0x78, 0x20, 0x3d, 0x3d, 0x20, 0x54, 0x49
        /*003f*/ 	.byte	0x4c, 0x45, 0x5f, 0x57, 0x49, 0x44, 0x54, 0x48, 0x00
	.type		$str$2,@object
	.size		$str$2,(__unnamed_1 - $str$2)
$str$2:
        /*0048*/ 	.byte	0x2f, 0x74, 0x6d, 0x70, 0x2f, 0x73, 0x61, 0x73, 0x73, 0x5f, 0x63, 0x75, 0x5f, 0x6e, 0x63, 0x37
        /*0058*/ 	.byte	0x61, 0x79, 0x33, 0x72, 0x63, 0x2f, 0x6b, 0x2e, 0x63, 0x75, 0x00
	.type		__unnamed_1,@object
	.size		__unnamed_1,(.L_0 - __unnamed_1)
__unnamed_1:
        /*0063*/ 	.byte	0x76, 0x6f, 0x69, 0x64, 0x20, 0x6d, 0x61, 0x74, 0x4d, 0x75, 0x6c, 0x4b, 0x65, 0x72, 0x6e, 0x65
        /*0073*/ 	.byte	0x6c, 0x54, 0x69, 0x6c, 0x65, 0x64, 0x28, 0x66, 0x6c, 0x6f, 0x61, 0x74, 0x20, 0x2a, 0x2c, 0x20
        /*0083*/ 	.byte	0x66, 0x6c, 0x6f, 0x61, 0x74, 0x20, 0x2a, 0x2c, 0x20, 0x66, 0x6c, 0x6f, 0x61, 0x74, 0x20, 0x2a
        /*0093*/ 	.byte	0x2c, 0x20, 0x69, 0x6e, 0x74, 0x2c, 0x20, 0x69, 0x6e, 0x74, 0x2c, 0x20, 0x69, 0x6e, 0x74, 0x29
        /*00a3*/ 	.byte	0x00
.L_0:


//--------------------- .nv.shared._Z17matMulKernelTiledPfS_S_iii --------------------------
	.section	.nv.shared._Z17matMulKernelTiledPfS_S_iii,"aw",@nobits
	.sectionflags	@""
	.align	4
.nv.shared._Z17matMulKernelTiledPfS_S_iii:
	.zero		9216


//--------------------- .nv.shared.reserved.0     --------------------------
	.section	.nv.shared.reserved.0,"aw",@nobits
	.weak		__nv_reservedSMEM_offset_0_alias
	.size		__nv_reservedSMEM_offset_0_alias, 0, 64
	.other		__nv_reservedSMEM_offset_0_alias,@"STO_CUDA_RESERVED_SHARED STV_DEFAULT"
__nv_reservedSMEM_offset_0_alias:
	.zero		0
	.zero		64


//--------------------- .nv.constant0._Z17matMulKernelTiledPfS_S_iii --------------------------
	.section	.nv.constant0._Z17matMulKernelTiledPfS_S_iii,"a",@progbits
	.sectionflags	@""
	.align	4
.nv.constant0._Z17matMulKernelTiledPfS_S_iii:
	.zero		932


//--------------------- .nv.constant0._Z12matMulKernelPfS_S_iii --------------------------
	.section	.nv.constant0._Z12matMulKernelPfS_S_iii,"a",@progbits
	.sectionflags	@""
	.align	4
.nv.constant0._Z12matMulKernelPfS_S_iii:
	.zero		932


//--------------------- SYMBOLS --------------------------

	.type		.nv.reservedSmem.offset0,@object
	.size		.nv.reservedSmem.offset0,0x4
	.type		.nv.reservedSmem.cap,@object
	.size		.nv.reservedSmem.cap,0x4
	.type		__assertfail,@function
	.type		vprintf,@function
